	.target	sm_100

	.elftype	@"ET_EXEC"


//--------------------- .note.nv.tkinfo           --------------------------
	.section	.note.nv.tkinfo,"",@"SHT_NOTE"
	.sectionflags	@"SHF_NOTE_NV_TKINFO"
	.tkinfo
        /*0018*/ 	.word	0x00000081
        /*0030*/ 	.string	""
        /*0030*/ 	.string	"ptxas"
        /*0030*/ 	.string	"Cuda compilation tools, release 12.9, V12.9.86"
        /*0030*/ 	.string	"Build cuda_12.9.r12.9/compiler.36037853_0"
        /*0030*/ 	.string	"-regUsageLevel 10 -arch sm_100f -m 64 "



//--------------------- .note.nv.cuver            --------------------------
	.section	.note.nv.cuver,"",@"SHT_NOTE"
	.sectionflags	@"SHF_NOTE_NV_CUVER"
        /*0018*/ 	.short	0x0001
        /*001a*/ 	.short	0x0064
        /*001c*/ 	.short	0x0001
        /*001e*/ 	.short	0x0000
        /*0020*/ 	.short	0x0001
        /*0022*/ 	.short	0x0000


//--------------------- .nv.info                  --------------------------
	.section	.nv.info,"",@"SHT_CUDA_INFO"
	.align	4


	//----- nvinfo : EIATTR_REGCOUNT
	.align		4
        /*0000*/ 	.byte	0x04, 0x2f
        /*0002*/ 	.short	(.L_15 - .L_14)
	.align		4
.L_14:
        /*0004*/ 	.word	index@(_ZN9deep_gemm24sm100_fp8_gemm_1d1d_implILN4cute4UMMA5MajorE0ELS3_0ELj0ELj4096ELj7168ELj128ELj224ELj128ELj1ELj128ELj128ELj64ELj4ELj128ELj128ELj1ELb0ELj145ELNS_8GemmTypeE0ELb0EN7cutlass10bfloat16_tENS_16EpilogueIdentityEEEvPijjj14CUtensorMap_stS9_S9_S9_S9_)
        /*0008*/ 	.word	0x00000038


	//----- nvinfo : EIATTR_FRAME_SIZE
	.align		4
.L_15:
        /*000c*/ 	.byte	0x04, 0x11
        /*000e*/ 	.short	(.L_17 - .L_16)
	.align		4
.L_16:
        /*0010*/ 	.word	index@($__internal_3_$__cuda_sm20_div_u16)
        /*0014*/ 	.word	0x00000000


	//----- nvinfo : EIATTR_FRAME_SIZE
	.align		4
.L_17:
        /*0018*/ 	.byte	0x04, 0x11
        /*001a*/ 	.short	(.L_19 - .L_18)
	.align		4
.L_18:
        /*001c*/ 	.word	index@($__internal_2_$__cuda_sm10x_tcgen05_guardrail_trap_unallocated_columns_being_dealloced)
        /*0020*/ 	.word	0x00000000


	//----- nvinfo : EIATTR_FRAME_SIZE
	.align		4
.L_19:
        /*0024*/ 	.byte	0x04, 0x11
        /*0026*/ 	.short	(.L_21 - .L_20)
	.align		4
.L_20:
        /*0028*/ 	.word	index@($__internal_1_$__cuda_sm10x_tcgen05_guardrail_trap_phase_invalid_during_alloc)
        /*002c*/ 	.word	0x00000000


	//----- nvinfo : EIATTR_FRAME_SIZE
	.align		4
.L_21:
        /*0030*/ 	.byte	0x04, 0x11
        /*0032*/ 	.short	(.L_23 - .L_22)
	.align		4
.L_22:
        /*0034*/ 	.word	index@($__internal_0_$__cuda_sm10x_tcgen05_guardrail_trap_col_being_dealloced_not_returned_by_alloc)
        /*0038*/ 	.word	0x00000000


	//----- nvinfo : EIATTR_FRAME_SIZE
	.align		4
.L_23:
        /*003c*/ 	.byte	0x04, 0x11
        /*003e*/ 	.short	(.L_25 - .L_24)
	.align		4
.L_24:
        /*0040*/ 	.word	index@(_ZN9deep_gemm24sm100_fp8_gemm_1d1d_implILN4cute4UMMA5MajorE0ELS3_0ELj0ELj4096ELj7168ELj128ELj224ELj128ELj1ELj128ELj128ELj64ELj4ELj128ELj128ELj1ELb0ELj145ELNS_8GemmTypeE0ELb0EN7cutlass10bfloat16_tENS_16EpilogueIdentityEEEvPijjj14CUtensorMap_stS9_S9_S9_S9_)
        /*0044*/ 	.word	0x00000000


	//----- nvinfo : EIATTR_MIN_STACK_SIZE
	.align		4
.L_25:
        /*0048*/ 	.byte	0x04, 0x12
        /*004a*/ 	.short	(.L_27 - .L_26)
	.align		4
.L_26:
        /*004c*/ 	.word	index@(_ZN9deep_gemm24sm100_fp8_gemm_1d1d_implILN4cute4UMMA5MajorE0ELS3_0ELj0ELj4096ELj7168ELj128ELj224ELj128ELj1ELj128ELj128ELj64ELj4ELj128ELj128ELj1ELb0ELj145ELNS_8GemmTypeE0ELb0EN7cutlass10bfloat16_tENS_16EpilogueIdentityEEEvPijjj14CUtensorMap_stS9_S9_S9_S9_)
        /*0050*/ 	.word	0x00000000
.L_27:


//--------------------- .nv.info._ZN9deep_gemm24sm100_fp8_gemm_1d1d_implILN4cute4UMMA5MajorE0ELS3_0ELj0ELj4096ELj7168ELj128ELj224ELj128ELj1ELj128ELj128ELj64ELj4ELj128ELj128ELj1ELb0ELj145ELNS_8GemmTypeE0ELb0EN7cutlass10bfloat16_tENS_16EpilogueIdentityEEEvPijjj14CUtensorMap_stS9_S9_S9_S9_ --------------------------
	.section	.nv.info._ZN9deep_gemm24sm100_fp8_gemm_1d1d_implILN4cute4UMMA5MajorE0ELS3_0ELj0ELj4096ELj7168ELj128ELj224ELj128ELj1ELj128ELj128ELj64ELj4ELj128ELj128ELj1ELb0ELj145ELNS_8GemmTypeE0ELb0EN7cutlass10bfloat16_tENS_16EpilogueIdentityEEEvPijjj14CUtensorMap_stS9_S9_S9_S9_,"",@"SHT_CUDA_INFO"
	.sectionflags	@""
	.align	4


	//----- nvinfo : EIATTR_CUDA_API_VERSION
	.align		4
        /*0000*/ 	.byte	0x04, 0x37
        /*0002*/ 	.short	(.L_29 - .L_28)
.L_28:
        /*0004*/ 	.word	0x00000081


	//----- nvinfo : EIATTR_KPARAM_INFO
	.align		4
.L_29:
        /*0008*/ 	.byte	0x04, 0x17
        /*000a*/ 	.short	(.L_31 - .L_30)
.L_30:
        /*000c*/ 	.word	0x00000000
        /*0010*/ 	.short	0x0008
        /*0012*/ 	.short	0x0240
        /*0014*/ 	.byte	0x00, 0xf0, 0x01, 0x02


	//----- nvinfo : EIATTR_KPARAM_INFO
	.align		4
.L_31:
        /*0018*/ 	.byte	0x04, 0x17
        /*001a*/ 	.short	(.L_33 - .L_32)
.L_32:
        /*001c*/ 	.word	0x00000000
        /*0020*/ 	.short	0x0007
        /*0022*/ 	.short	0x01c0
        /*0024*/ 	.byte	0x00, 0xf0, 0x01, 0x02


	//----- nvinfo : EIATTR_KPARAM_INFO
	.align		4
.L_33:
        /*0028*/ 	.byte	0x04, 0x17
        /*002a*/ 	.short	(.L_35 - .L_34)
.L_34:
        /*002c*/ 	.word	0x00000000
        /*0030*/ 	.short	0x0006
        /*0032*/ 	.short	0x0140
        /*0034*/ 	.byte	0x00, 0xf0, 0x01, 0x02


	//----- nvinfo : EIATTR_KPARAM_INFO
	.align		4
.L_35:
        /*0038*/ 	.byte	0x04, 0x17
        /*003a*/ 	.short	(.L_37 - .L_36)
.L_36:
        /*003c*/ 	.word	0x00000000
        /*0040*/ 	.short	0x0005
        /*0042*/ 	.short	0x00c0
        /*0044*/ 	.byte	0x00, 0xf0, 0x01, 0x02


	//----- nvinfo : EIATTR_KPARAM_INFO
	.align		4
.L_37:
        /*0048*/ 	.byte	0x04, 0x17
        /*004a*/ 	.short	(.L_39 - .L_38)
.L_38:
        /*004c*/ 	.word	0x00000000
        /*0050*/ 	.short	0x0004
        /*0052*/ 	.short	0x0040
        /*0054*/ 	.byte	0x00, 0xf0, 0x01, 0x02


	//----- nvinfo : EIATTR_KPARAM_INFO
	.align		4
.L_39:
        /*0058*/ 	.byte	0x04, 0x17
        /*005a*/ 	.short	(.L_41 - .L_40)
.L_40:
        /*005c*/ 	.word	0x00000000
        /*0060*/ 	.short	0x0003
        /*0062*/ 	.short	0x0010
        /*0064*/ 	.byte	0x00, 0xf0, 0x11, 0x00


	//----- nvinfo : EIATTR_KPARAM_INFO
	.align		4
.L_41:
        /*0068*/ 	.byte	0x04, 0x17
        /*006a*/ 	.short	(.L_43 - .L_42)
.L_42:
        /*006c*/ 	.word	0x00000000
        /*0070*/ 	.short	0x0002
        /*0072*/ 	.short	0x000c
        /*0074*/ 	.byte	0x00, 0xf0, 0x11, 0x00


	//----- nvinfo : EIATTR_KPARAM_INFO
	.align		4
.L_43:
        /*0078*/ 	.byte	0x04, 0x17
        /*007a*/ 	.short	(.L_45 - .L_44)
.L_44:
        /*007c*/ 	.word	0x00000000
        /*0080*/ 	.short	0x0001
        /*0082*/ 	.short	0x0008
        /*0084*/ 	.byte	0x00, 0xf0, 0x11, 0x00


	//----- nvinfo : EIATTR_KPARAM_INFO
	.align		4
.L_45:
        /*0088*/ 	.byte	0x04, 0x17
        /*008a*/ 	.short	(.L_47 - .L_46)
.L_46:
        /*008c*/ 	.word	0x00000000
        /*0090*/ 	.short	0x0000
        /*0092*/ 	.short	0x0000
        /*0094*/ 	.byte	0x00, 0xf5, 0x21, 0x00


	//----- nvinfo : EIATTR_AT_ENTRY_FRAGMENTS
	.align		4
.L_47:
        /*0098*/ 	.byte	0x04, 0x4f
        /*009a*/ 	.short	(.L_49 - .L_48)


	//   ....[0]....
.L_48:
        /*009c*/ 	.word	0x00000004


	//----- nvinfo : EIATTR_RESERVED_SMEM_USED
	.align		4
.L_49:
        /*00a0*/ 	.byte	0x01, 0x41
	.zero		2


	//----- nvinfo : EIATTR_SPARSE_MMA_MASK
	.align		4
        /*00a4*/ 	.byte	0x03, 0x50
        /*00a6*/ 	.short	0x0000


	//----- nvinfo : EIATTR_TCGEN05_1CTA_USED
	.align		4
        /*00a8*/ 	.byte	0x01, 0x51
	.zero		2


	//----- nvinfo : EIATTR_MAXREG_COUNT
	.align		4
        /*00ac*/ 	.byte	0x03, 0x1b
        /*00ae*/ 	.short	0x00ff


	//----- nvinfo : EIATTR_NUM_BARRIERS
	.align		4
        /*00b0*/ 	.byte	0x02, 0x4c
        /*00b2*/ 	.byte	0x09
	.zero		1


	//----- nvinfo : EIATTR_INT_WARP_WIDE_INSTR_OFFSETS
	.align		4
        /*00b4*/ 	.byte	0x04, 0x31
        /*00b6*/ 	.short	(.L_51 - .L_50)


	//   ....[0]....
.L_50:
        /*00b8*/ 	.word	0x00003f40


	//   ....[1]....
        /*00bc*/ 	.word	0x00003f60


	//----- nvinfo : EIATTR_COOP_GROUP_MASK_REGIDS
	.align		4
.L_51:
        /*00c0*/ 	.byte	0x04, 0x29
        /*00c2*/ 	.short	(.L_53 - .L_52)


	//   ....[0]....
.L_52:
        /*00c4*/ 	.word	0xffffffff


	//   ....[1]....
        /*00c8*/ 	.word	0xffffffff


	//   ....[2]....
        /*00cc*/ 	.word	0xffffffff


	//   ....[3]....
        /*00d0*/ 	.word	0xffffffff


	//   ....[4]....
        /*00d4*/ 	.word	0xffffffff


	//   ....[5]....
        /*00d8*/ 	.word	0xffffffff


	//   ....[6]....
        /*00dc*/ 	.word	0xffffffff


	//   ....[7]....
        /*00e0*/ 	.word	0xffffffff


	//   ....[8]....
        /*00e4*/ 	.word	0xffffffff


	//   ....[9]....
        /*00e8*/ 	.word	0xffffffff


	//   ....[10]....
        /*00ec*/ 	.word	0xffffffff


	//   ....[11]....
        /*00f0*/ 	.word	0xffffffff


	//   ....[12]....
        /*00f4*/ 	.word	0xffffffff


	//   ....[13]....
        /*00f8*/ 	.word	0xffffffff


	//----- nvinfo : EIATTR_COOP_GROUP_INSTR_OFFSETS
	.align		4
.L_53:
        /*00fc*/ 	.byte	0x04, 0x28
        /*00fe*/ 	.short	(.L_55 - .L_54)


	//   ....[0]....
.L_54:
        /*0100*/ 	.word	0x00000030


	//   ....[1]....
        /*0104*/ 	.word	0x00000470


	//   ....[2]....
        /*0108*/ 	.word	0x00000730


	//   ....[3]....
        /*010c*/ 	.word	0x00000b70


	//   ....[4]....
        /*0110*/ 	.word	0x00000c20


	//   ....[5]....
        /*0114*/ 	.word	0x00000cd0


	//   ....[6]....
        /*0118*/ 	.word	0x000012c0


	//   ....[7]....
        /*011c*/ 	.word	0x000012e0


	//   ....[8]....
        /*0120*/ 	.word	0x00001300


	//   ....[9]....
        /*0124*/ 	.word	0x00001550


	//   ....[10]....
        /*0128*/ 	.word	0x00001580


	//   ....[11]....
        /*012c*/ 	.word	0x000015c0


	//   ....[12]....
        /*0130*/ 	.word	0x00003e60


	//   ....[13]....
        /*0134*/ 	.word	0x00004020


	//----- nvinfo : EIATTR_VRC_CTA_INIT_COUNT
	.align		4
.L_55:
        /*0138*/ 	.byte	0x02, 0x4a
        /*013a*/ 	.byte	0x80
	.zero		1


	//----- nvinfo : EIATTR_MBARRIER_INSTR_OFFSETS
	.align		4
        /*013c*/ 	.byte	0x04, 0x39
        /*013e*/ 	.short	(.L_57 - .L_56)


	//   ....[0]....
.L_56:
        /*0140*/ 	.word	0x00000330
        /*0144*/ 	.word	0x000000ff
        /*0148*/ 	.word	0x00031800
        /*014c*/ 	.short	0x0100
        /*014e*/ 	.byte	0x05
	.zero		1


	//   ....[1]....
        /*0150*/ 	.word	0x00000340
        /*0154*/ 	.word	0x000000ff
        /*0158*/ 	.word	0x00031820
        /*015c*/ 	.short	0x0100
        /*015e*/ 	.byte	0x05
	.zero		1


	//   ....[2]....
        /*0160*/ 	.word	0x00000350
        /*0164*/ 	.word	0x000000ff
        /*0168*/ 	.word	0x00031840
        /*016c*/ 	.short	0x0100
        /*016e*/ 	.byte	0x05
	.zero		1


	//   ....[3]....
        /*0170*/ 	.word	0x00000360
        /*0174*/ 	.word	0x000000ff
        /*0178*/ 	.word	0x00031808
        /*017c*/ 	.short	0x0100
        /*017e*/ 	.byte	0x05
	.zero		1


	//   ....[4]....
        /*0180*/ 	.word	0x00000370
        /*0184*/ 	.word	0x000000ff
        /*0188*/ 	.word	0x00031828
        /*018c*/ 	.short	0x0100
        /*018e*/ 	.byte	0x05
	.zero		1


	//   ....[5]....
        /*0190*/ 	.word	0x00000380
        /*0194*/ 	.word	0x000000ff
        /*0198*/ 	.word	0x00031848
        /*019c*/ 	.short	0x0100
        /*019e*/ 	.byte	0x05
	.zero		1


	//   ....[6]....
        /*01a0*/ 	.word	0x00000390
        /*01a4*/ 	.word	0x000000ff
        /*01a8*/ 	.word	0x00031810
        /*01ac*/ 	.short	0x0100
        /*01ae*/ 	.byte	0x05
	.zero		1


	//   ....[7]....
        /*01b0*/ 	.word	0x000003a0
        /*01b4*/ 	.word	0x000000ff
        /*01b8*/ 	.word	0x00031830
        /*01bc*/ 	.short	0x0100
        /*01be*/ 	.byte	0x05
	.zero		1


	//   ....[8]....
        /*01c0*/ 	.word	0x000003b0
        /*01c4*/ 	.word	0x000000ff
        /*01c8*/ 	.word	0x00031850
        /*01cc*/ 	.short	0x0100
        /*01ce*/ 	.byte	0x05
	.zero		1


	//   ....[9]....
        /*01d0*/ 	.word	0x000003c0
        /*01d4*/ 	.word	0x000000ff
        /*01d8*/ 	.word	0x00031818
        /*01dc*/ 	.short	0x0100
        /*01de*/ 	.byte	0x05
	.zero		1


	//   ....[10]....
        /*01e0*/ 	.word	0x000003d0
        /*01e4*/ 	.word	0x000000ff
        /*01e8*/ 	.word	0x00031838
        /*01ec*/ 	.short	0x0100
        /*01ee*/ 	.byte	0x05
	.zero		1


	//   ....[11]....
        /*01f0*/ 	.word	0x000003e0
        /*01f4*/ 	.word	0x000000ff
        /*01f8*/ 	.word	0x00031858
        /*01fc*/ 	.short	0x0100
        /*01fe*/ 	.byte	0x05
	.zero		1


	//   ....[12]....
        /*0200*/ 	.word	0x000003f0
        /*0204*/ 	.word	0x000000ff
        /*0208*/ 	.word	0x00031860
        /*020c*/ 	.short	0x0100
        /*020e*/ 	.byte	0x05
	.zero		1


	//   ....[13]....
        /*0210*/ 	.word	0x00000400
        /*0214*/ 	.word	0x000000ff
        /*0218*/ 	.word	0x00031870
        /*021c*/ 	.short	0x0100
        /*021e*/ 	.byte	0x05
	.zero		1


	//   ....[14]....
        /*0220*/ 	.word	0x00000410
        /*0224*/ 	.word	0x000000ff
        /*0228*/ 	.word	0x00031868
        /*022c*/ 	.short	0x0100
        /*022e*/ 	.byte	0x05
	.zero		1


	//   ....[15]....
        /*0230*/ 	.word	0x00000420
        /*0234*/ 	.word	0x000000ff
        /*0238*/ 	.word	0x00031878
        /*023c*/ 	.short	0x0100
        /*023e*/ 	.byte	0x05
	.zero		1


	//   ....[16]....
        /*0240*/ 	.word	0x00000a20
        /*0244*/ 	.word	0x00000002
        /*0248*/ 	.word	0x00031800
        /*024c*/ 	.short	0x010a
        /*024e*/ 	.byte	0xff
	.zero		1


	//   ....[17]....
        /*0250*/ 	.word	0x00000db0
        /*0254*/ 	.word	0x00000002
        /*0258*/ 	.word	0x00000000
        /*025c*/ 	.short	0x0101
        /*025e*/ 	.byte	0xff
	.zero		1


	//   ....[18]....
        /*0260*/ 	.word	0x000010d0
        /*0264*/ 	.word	0x00000000
        /*0268*/ 	.word	0x00031870
        /*026c*/ 	.short	0x010a
        /*026e*/ 	.byte	0x08
	.zero		1


	//   ....[19]....
        /*0270*/ 	.word	0x00001150
        /*0274*/ 	.word	0x000000ff
        /*0278*/ 	.word	0x00031840
        /*027c*/ 	.short	0x010a
        /*027e*/ 	.byte	0x0a
	.zero		1


	//   ....[20]....
        /*0280*/ 	.word	0x00001520
        /*0284*/ 	.word	0x000000ff
        /*0288*/ 	.word	0x00031840
        /*028c*/ 	.short	0x010a
        /*028e*/ 	.byte	0x0d
	.zero		1


	//   ....[21]....
        /*0290*/ 	.word	0x00001af0
        /*0294*/ 	.word	0x00000003
        /*0298*/ 	.word	0x00031820
        /*029c*/ 	.short	0x010a
        /*029e*/ 	.byte	0xff
	.zero		1


	//   ....[22]....
        /*02a0*/ 	.word	0x00001d90
        /*02a4*/ 	.word	0x00000003
        /*02a8*/ 	.word	0x00031828
        /*02ac*/ 	.short	0x010a
        /*02ae*/ 	.byte	0xff
	.zero		1


	//   ....[23]....
        /*02b0*/ 	.word	0x00001ef0
        /*02b4*/ 	.word	0x00000003
        /*02b8*/ 	.word	0x00031830
        /*02bc*/ 	.short	0x010a
        /*02be*/ 	.byte	0xff
	.zero		1


	//   ....[24]....
        /*02c0*/ 	.word	0x00002040
        /*02c4*/ 	.word	0x00000003
        /*02c8*/ 	.word	0x00031838
        /*02cc*/ 	.short	0x010a
        /*02ce*/ 	.byte	0xff
	.zero		1


	//   ....[25]....
        /*02d0*/ 	.word	0x00002520
        /*02d4*/ 	.word	0x00000002
        /*02d8*/ 	.word	0x00031860
        /*02dc*/ 	.short	0x010a
        /*02de*/ 	.byte	0xff
	.zero		1


	//   ....[26]....
        /*02e0*/ 	.word	0x00003ce0
        /*02e4*/ 	.word	0x00000002
        /*02e8*/ 	.word	0x00000000
        /*02ec*/ 	.short	0x0101
        /*02ee*/ 	.byte	0xff
	.zero		1


	//   ....[27]....
        /*02f0*/ 	.word	0x00004050
        /*02f4*/ 	.word	0x00000002
        /*02f8*/ 	.word	0x00031800
        /*02fc*/ 	.short	0x010a
        /*02fe*/ 	.byte	0xff
	.zero		1


	//   ....[28]....
        /*0300*/ 	.word	0x000040d0
        /*0304*/ 	.word	0x00000000
        /*0308*/ 	.word	0x00031870
        /*030c*/ 	.short	0x010a
        /*030e*/ 	.byte	0xff
	.zero		1


	//   ....[29]....
        /*0310*/ 	.word	0x00004140
        /*0314*/ 	.word	0x00000002
        /*0318*/ 	.word	0x00031840
        /*031c*/ 	.short	0x010a
        /*031e*/ 	.byte	0xff
	.zero		1


	//   ....[30]....
        /*0320*/ 	.word	0x000041b0
        /*0324*/ 	.word	0x00000002
        /*0328*/ 	.word	0x00031840
        /*032c*/ 	.short	0x010a
        /*032e*/ 	.byte	0xff
	.zero		1


	//   ....[31]....
        /*0330*/ 	.word	0x00004220
        /*0334*/ 	.word	0x00000003
        /*0338*/ 	.word	0x00031820
        /*033c*/ 	.short	0x010a
        /*033e*/ 	.byte	0xff
	.zero		1


	//   ....[32]....
        /*0340*/ 	.word	0x00004280
        /*0344*/ 	.word	0x00000003
        /*0348*/ 	.word	0x00031828
        /*034c*/ 	.short	0x010a
        /*034e*/ 	.byte	0xff
	.zero		1


	//   ....[33]....
        /*0350*/ 	.word	0x000042e0
        /*0354*/ 	.word	0x00000003
        /*0358*/ 	.word	0x00031830
        /*035c*/ 	.short	0x010a
        /*035e*/ 	.byte	0xff
	.zero		1


	//   ....[34]....
        /*0360*/ 	.word	0x00004350
        /*0364*/ 	.word	0x00000003
        /*0368*/ 	.word	0x00031838
        /*036c*/ 	.short	0x010a
        /*036e*/ 	.byte	0xff
	.zero		1


	//   ....[35]....
        /*0370*/ 	.word	0x000043b0
        /*0374*/ 	.word	0x00000002
        /*0378*/ 	.word	0x00031860
        /*037c*/ 	.short	0x010a
        /*037e*/ 	.byte	0xff
	.zero		1


	//----- nvinfo : EIATTR_NUM_MBARRIERS
	.align		4
.L_57:
        /*0380*/ 	.byte	0x03, 0x38
        /*0382*/ 	.short	0x0010


	//----- nvinfo : EIATTR_EXIT_INSTR_OFFSETS
	.align		4
        /*0384*/ 	.byte	0x04, 0x1c
        /*0386*/ 	.short	(.L_59 - .L_58)


	//   ....[0]....
.L_58:
        /*0388*/ 	.word	0x00000830


	//   ....[1]....
        /*038c*/ 	.word	0x00000e10


	//   ....[2]....
        /*0390*/ 	.word	0x00000ef0


	//   ....[3]....
        /*0394*/ 	.word	0x00001840


	//   ....[4]....
        /*0398*/ 	.word	0x000018b0


	//   ....[5]....
        /*039c*/ 	.word	0x000021d0


	//   ....[6]....
        /*03a0*/ 	.word	0x00002230


	//   ....[7]....
        /*03a4*/ 	.word	0x00003e40


	//   ....[8]....
        /*03a8*/ 	.word	0x00004030


	//----- nvinfo : EIATTR_MAX_THREADS
	.align		4
.L_59:
        /*03ac*/ 	.byte	0x04, 0x05
        /*03ae*/ 	.short	(.L_61 - .L_60)
.L_60:
        /*03b0*/ 	.word	0x00000100
        /*03b4*/ 	.word	0x00000001
        /*03b8*/ 	.word	0x00000001


	//----- nvinfo : EIATTR_CRS_STACK_SIZE
	.align		4
.L_61:
        /*03bc*/ 	.byte	0x04, 0x1e
        /*03be*/ 	.short	(.L_63 - .L_62)
.L_62:
        /*03c0*/ 	.word	0x00000000


	//----- nvinfo : EIATTR_CBANK_PARAM_SIZE
	.align		4
.L_63:
        /*03c4*/ 	.byte	0x03, 0x19
        /*03c6*/ 	.short	0x02c0


	//----- nvinfo : EIATTR_PARAM_CBANK
	.align		4
        /*03c8*/ 	.byte	0x04, 0x0a
        /*03ca*/ 	.short	(.L_65 - .L_64)
	.align		4
.L_64:
        /*03cc*/ 	.word	index@(.nv.constant0._ZN9deep_gemm24sm100_fp8_gemm_1d1d_implILN4cute4UMMA5MajorE0ELS3_0ELj0ELj4096ELj7168ELj128ELj224ELj128ELj1ELj128ELj128ELj64ELj4ELj128ELj128ELj1ELb0ELj145ELNS_8GemmTypeE0ELb0EN7cutlass10bfloat16_tENS_16EpilogueIdentityEEEvPijjj14CUtensorMap_stS9_S9_S9_S9_)
        /*03d0*/ 	.short	0x0380
        /*03d2*/ 	.short	0x02c0


	//----- nvinfo : EIATTR_SW_WAR
	.align		4
.L_65:
        /*03d4*/ 	.byte	0x04, 0x36
        /*03d6*/ 	.short	(.L_67 - .L_66)
.L_66:
        /*03d8*/ 	.word	0x00000008
.L_67:


//--------------------- .nv.compat                --------------------------
	.section	.nv.compat,"",@"SHT_CUDA_COMPAT_INFO"
	.align	4
        /*0000*/ 	.byte	0x02, 0x02, 0x02, 0x00, 0x02, 0x05, 0x05, 0x00, 0x02, 0x03, 0x01, 0x00, 0x02, 0x06, 0x01, 0x00


//--------------------- .nv.callgraph             --------------------------
	.section	.nv.callgraph,"",@"SHT_CUDA_CALLGRAPH"
	.align	4
	.sectionentsize	8
	.align		4
        /*0000*/ 	.word	0x00000000
	.align		4
        /*0004*/ 	.word	0xffffffff
	.align		4
        /*0008*/ 	.word	0x00000000
	.align		4
        /*000c*/ 	.word	0xfffffffe
	.align		4
        /*0010*/ 	.word	0x00000000
	.align		4
        /*0014*/ 	.word	0xfffffffd
	.align		4
        /*0018*/ 	.word	0x00000000
	.align		4
        /*001c*/ 	.word	0xfffffffc


//--------------------- .nv.constant4             --------------------------
	.section	.nv.constant4,"a",@progbits
	.align	8
	.align		8
.nv.constant4:
        /*0000*/ 	.dword	_ZN47_INTERNAL_67f31beb_9_kernel_cu_81035ba1_28963074cuda3std3__45__cpo5beginE
	.align		8
        /*0008*/ 	.dword	_ZN47_INTERNAL_67f31beb_9_kernel_cu_81035ba1_28963074cuda3std3__45__cpo3endE
	.align		8
        /*0010*/ 	.dword	_ZN47_INTERNAL_67f31beb_9_kernel_cu_81035ba1_28963074cuda3std3__45__cpo6cbeginE
	.align		8
        /*0018*/ 	.dword	_ZN47_INTERNAL_67f31beb_9_kernel_cu_81035ba1_28963074cuda3std3__45__cpo4cendE
	.align		8
        /*0020*/ 	.dword	_ZN47_INTERNAL_67f31beb_9_kernel_cu_81035ba1_28963074cuda3std3__449_GLOBAL__N__67f31beb_9_kernel_cu_81035ba1_28963076ignoreE
	.align		8
        /*0028*/ 	.dword	_ZN47_INTERNAL_67f31beb_9_kernel_cu_81035ba1_28963074cuda3std3__419piecewise_constructE
	.align		8
        /*0030*/ 	.dword	_ZN47_INTERNAL_67f31beb_9_kernel_cu_81035ba1_28963074cuda3std3__48in_placeE
	.align		8
        /*0038*/ 	.dword	_ZN47_INTERNAL_67f31beb_9_kernel_cu_81035ba1_28963074cuda3std6ranges3__45__cpo4swapE
	.align		8
        /*0040*/ 	.dword	_ZN47_INTERNAL_67f31beb_9_kernel_cu_81035ba1_28963074cuda3std6ranges3__45__cpo9iter_moveE
	.align		8
        /*0048*/ 	.dword	_ZN47_INTERNAL_67f31beb_9_kernel_cu_81035ba1_28963074cute7productE
	.align		8
        /*0050*/ 	.dword	_ZN47_INTERNAL_67f31beb_9_kernel_cu_81035ba1_28963074cute1_E


//--------------------- .text._ZN9deep_gemm24sm100_fp8_gemm_1d1d_implILN4cute4UMMA5MajorE0ELS3_0ELj0ELj4096ELj7168ELj128ELj224ELj128ELj1ELj128ELj128ELj64ELj4ELj128ELj128ELj1ELb0ELj145ELNS_8GemmTypeE0ELb0EN7cutlass10bfloat16_tENS_16EpilogueIdentityEEEvPijjj14CUtensorMap_stS9_S9_S9_S9_ --------------------------
	.section	.text._ZN9deep_gemm24sm100_fp8_gemm_1d1d_implILN4cute4UMMA5MajorE0ELS3_0ELj0ELj4096ELj7168ELj128ELj224ELj128ELj1ELj128ELj128ELj64ELj4ELj128ELj128ELj1ELb0ELj145ELNS_8GemmTypeE0ELb0EN7cutlass10bfloat16_tENS_16EpilogueIdentityEEEvPijjj14CUtensorMap_stS9_S9_S9_S9_,"ax",@progbits
	.align	128
        .global         _ZN9deep_gemm24sm100_fp8_gemm_1d1d_implILN4cute4UMMA5MajorE0ELS3_0ELj0ELj4096ELj7168ELj128ELj224ELj128ELj1ELj128ELj128ELj64ELj4ELj128ELj128ELj1ELb0ELj145ELNS_8GemmTypeE0ELb0EN7cutlass10bfloat16_tENS_16EpilogueIdentityEEEvPijjj14CUtensorMap_stS9_S9_S9_S9_
        .type           _ZN9deep_gemm24sm100_fp8_gemm_1d1d_implILN4cute4UMMA5MajorE0ELS3_0ELj0ELj4096ELj7168ELj128ELj224ELj128ELj1ELj128ELj128ELj64ELj4ELj128ELj128ELj1ELb0ELj145ELNS_8GemmTypeE0ELb0EN7cutlass10bfloat16_tENS_16EpilogueIdentityEEEvPijjj14CUtensorMap_stS9_S9_S9_S9_,@function
        .size           _ZN9deep_gemm24sm100_fp8_gemm_1d1d_implILN4cute4UMMA5MajorE0ELS3_0ELj0ELj4096ELj7168ELj128ELj224ELj128ELj1ELj128ELj128ELj64ELj4ELj128ELj128ELj1ELb0ELj145ELNS_8GemmTypeE0ELb0EN7cutlass10bfloat16_tENS_16EpilogueIdentityEEEvPijjj14CUtensorMap_stS9_S9_S9_S9_,(.L_x_81 - _ZN9deep_gemm24sm100_fp8_gemm_1d1d_implILN4cute4UMMA5MajorE0ELS3_0ELj0ELj4096ELj7168ELj128ELj224ELj128ELj1ELj128ELj128ELj64ELj4ELj128ELj128ELj1ELb0ELj145ELNS_8GemmTypeE0ELb0EN7cutlass10bfloat16_tENS_16EpilogueIdentityEEEvPijjj14CUtensorMap_stS9_S9_S9_S9_)
        .other          _ZN9deep_gemm24sm100_fp8_gemm_1d1d_implILN4cute4UMMA5MajorE0ELS3_0ELj0ELj4096ELj7168ELj128ELj224ELj128ELj1ELj128ELj128ELj64ELj4ELj128ELj128ELj1ELb0ELj145ELNS_8GemmTypeE0ELb0EN7cutlass10bfloat16_tENS_16EpilogueIdentityEEEvPijjj14CUtensorMap_stS9_S9_S9_S9_,@"STO_CUDA_ENTRY STV_DEFAULT"
_ZN9deep_gemm24sm100_fp8_gemm_1d1d_implILN4cute4UMMA5MajorE0ELS3_0ELj0ELj4096ELj7168ELj128ELj224ELj128ELj1ELj128ELj128ELj64ELj4ELj128ELj128ELj1ELb0ELj145ELNS_8GemmTypeE0ELb0EN7cutlass10bfloat16_tENS_16EpilogueIdentityEEEvPijjj14CUtensorMap_stS9_S9_S9_S9_:
.text._ZN9deep_gemm24sm100_fp8_gemm_1d1d_implILN4cute4UMMA5MajorE0ELS3_0ELj0ELj4096ELj7168ELj128ELj224ELj128ELj1ELj128ELj128ELj64ELj4ELj128ELj128ELj1ELb0ELj145ELNS_8GemmTypeE0ELb0EN7cutlass10bfloat16_tENS_16EpilogueIdentityEEEvPijjj14CUtensorMap_stS9_S9_S9_S9_:
[----:B------:R-:W1:Y:S01]  /*0000*/  LDC R1, c[0x0][0x37c] ;  /* 0x0000df00ff017b82 */ /* 0x000e620000000800 */
[----:B------:R-:W2:Y:S02]  /*0010*/  S2R R0, SR_TID.X ;  /* 0x0000000000007919 */ /* 0x000ea40000002100 */
[----:B--2---:R-:W-:-:S05]  /*0020*/  SHF.R.U32.HI R0, RZ, 0x5, R0 ;  /* 0x00000005ff007819 */ /* 0x004fca0000011600 */
[----:B------:R-:W2:Y:S02]  /*0030*/  SHFL.IDX PT, R3, R0, RZ, 0x1f ;  /* 0x00001fff00037589 */ /* 0x000ea400000e0000 */
[----:B--2---:R-:W-:-:S13]  /*0040*/  ISETP.NE.AND P0, PT, R3, 0x2, PT ;  /* 0x000000020300780c */ /* 0x004fda0003f05270 */
[----:B-1----:R-:W-:Y:S05]  /*0050*/  @!P0 BRA `(.L_x_0) ;  /* 0x0000000400008947 */ /* 0x002fea0003800000 */
[----:B------:R-:W-:-:S13]  /*0060*/  ISETP.NE.AND P0, PT, R3, 0x1, PT ;  /* 0x000000010300780c */ /* 0x000fda0003f05270 */
[----:B------:R-:W-:Y:S05]  /*0070*/  @!P0 BRA `(.L_x_1) ;  /* 0x0000000000608947 */ /* 0x000fea0003800000 */
[----:B------:R-:W-:-:S13]  /*0080*/  ISETP.NE.AND P0, PT, R3, RZ, PT ;  /* 0x000000ff0300720c */ /* 0x000fda0003f05270 */
[----:B------:R-:W-:Y:S05]  /*0090*/  @P0 BRA `(.L_x_2) ;  /* 0x0000000400a80947 */ /* 0x000fea0003800000 */
[----:B------:R-:W-:Y:S01]  /*00a0*/  ELECT P0, URZ, PT ;  /* 0x0000000000ff782f */ /* 0x000fe20003800000 */
[----:B------:R-:W-:-:S12]  /*00b0*/  BSSY.RECONVERGENT B0, `(.L_x_3) ;  /* 0x0000013000007945 */ /* 0x000fd80003800200 */
[----:B------:R-:W-:Y:S05]  /*00c0*/  @!P0 BRA `(.L_x_4) ;  /* 0x0000000000448947 */ /* 0x000fea0003800000 */
[----:B------:R-:W1:Y:S02]  /*00d0*/  LDCU.64 UR4, c[0x0][0x348] ;  /* 0x00006900ff0477ac */ /* 0x000e640008000a00 */
[----:B-1----:R-:W-:Y:S02]  /*00e0*/  UIADD3 UR12, UP4, UPT, UR4, 0x40, URZ ;  /* 0x00000040040c7890 */ /* 0x002fe4000ff9e0ff */
[----:B------:R-:W-:Y:S02]  /*00f0*/  UIADD3 UR10, UP3, UPT, UR4, 0xc0, URZ ;  /* 0x000000c0040a7890 */ /* 0x000fe4000ff7e0ff */
[----:B------:R-:W-:Y:S02]  /*0100*/  UIADD3 UR8, UP2, UPT, UR4, 0x140, URZ ;  /* 0x0000014004087890 */ /* 0x000fe4000ff5e0ff */
[----:B------:R-:W-:Y:S02]  /*0110*/  UIADD3 UR6, UP1, UPT, UR4, 0x1c0, URZ ;  /* 0x000001c004067890 */ /* 0x000fe4000ff3e0ff */
[----:B------:R-:W-:-:S02]  /*0120*/  UIADD3 UR4, UP0, UPT, UR4, 0x240, URZ ;  /* 0x0000024004047890 */ /* 0x000fc4000ff1e0ff */
[----:B------:R-:W-:Y:S02]  /*0130*/  UIADD3.X UR13, UPT, UPT, URZ, UR5, URZ, UP4, !UPT ;  /* 0x00000005ff0d7290 */ /* 0x000fe4000a7fe4ff */
[----:B------:R-:W-:Y:S02]  /*0140*/  UIADD3.X UR11, UPT, UPT, URZ, UR5, URZ, UP3, !UPT ;  /* 0x00000005ff0b7290 */ /* 0x000fe40009ffe4ff */
[----:B------:R-:W-:Y:S02]  /*0150*/  UIADD3.X UR9, UPT, UPT, URZ, UR5, URZ, UP2, !UPT ;  /* 0x00000005ff097290 */ /* 0x000fe400097fe4ff */
[----:B------:R-:W-:Y:S02]  /*0160*/  UIADD3.X UR7, UPT, UPT, URZ, UR5, URZ, UP1, !UPT ;  /* 0x00000005ff077290 */ /* 0x000fe40008ffe4ff */
[----:B------:R-:W-:Y:S01]  /*0170*/  UIADD3.X UR5, UPT, UPT, URZ, UR5, URZ, UP0, !UPT ;  /* 0x00000005ff057290 */ /* 0x000fe200087fe4ff */
[----:B------:R1:W-:Y:S02]  /*0180*/  UTMACCTL.PF [UR12] ;  /* 0x000000000c0079b9 */ /* 0x0003e40008040000 */
[----:B------:R1:W-:Y:S02]  /*0190*/  UTMACCTL.PF [UR10] ;  /* 0x000000000a0079b9 */ /* 0x0003e40008040000 */
[----:B------:R1:W-:Y:S02]  /*01a0*/  UTMACCTL.PF [UR8] ;  /* 0x00000000080079b9 */ /* 0x0003e40008040000 */
[----:B------:R1:W-:Y:S02]  /*01b0*/  UTMACCTL.PF [UR6] ;  /* 0x00000000060079b9 */ /* 0x0003e40008040000 */
[----:B------:R1:W-:Y:S02]  /*01c0*/  UTMACCTL.PF [UR4] ;  /* 0x00000000040079b9 */ /* 0x0003e40008040000 */
[----:B-1----:R-:W-:Y:S01]  /*01d0*/  NOP ;  /* 0x0000000000007918 */ /* 0x002fe20000000000 */
.L_x_4:
[----:B------:R-:W-:Y:S05]  /*01e0*/  BSYNC.RECONVERGENT B0 ;  /* 0x0000000000007941 */ /* 0x000fea0003800200 */
.L_x_3:
[----:B------:R-:W-:Y:S05]  /*01f0*/  BRA `(.L_x_2) ;  /* 0x0000000400507947 */ /* 0x000fea0003800000 */
.L_x_1:
[----:B------:R-:W-:Y:S01]  /*0200*/  ELECT P0, URZ, PT ;  /* 0x0000000000ff782f */ /* 0x000fe20003800000 */
[----:B------:R-:W-:-:S12]  /*0210*/  BSSY.RECONVERGENT B0, `(.L_x_5) ;  /* 0x0000023000007945 */ /* 0x000fd80003800200 */
[----:B------:R-:W-:Y:S05]  /*0220*/  @!P0 BRA `(.L_x_6) ;  /* 0x0000000000848947 */ /* 0x000fea0003800000 */
[----:B------:R-:W1:Y:S01]  /*0230*/  S2UR UR5, SR_CgaCtaId ;  /* 0x00000000000579c3 */ /* 0x000e620000008800 */
[----:B------:R-:W-:Y:S01]  /*0240*/  UMOV UR7, 0x400 ;  /* 0x0000040000077882 */ /* 0x000fe20000000000 */
[----:B------:R-:W-:Y:S01]  /*0250*/  UMOV UR6, 0x1 ;  /* 0x0000000100067882 */ /* 0x000fe20000000000 */
[----:B------:R-:W-:Y:S02]  /*0260*/  UMOV UR4, 0x20 ;  /* 0x0000002000047882 */ /* 0x000fe40000000000 */
[----:B------:R-:W-:-:S04]  /*0270*/  UIADD3 UR8, UPT, UPT, -UR4, 0x100000, URZ ;  /* 0x0010000004087890 */ /* 0x000fc8000fffe1ff */
[----:B------:R-:W-:Y:S02]  /*0280*/  USHF.L.U32 UR9, UR8, 0xb, URZ ;  /* 0x0000000b08097899 */ /* 0x000fe400080006ff */
[----:B------:R-:W-:Y:S01]  /*0290*/  USHF.L.U32 UR8, UR8, 0x1, URZ ;  /* 0x0000000108087899 */ /* 0x000fe200080006ff */
[----:B------:R-:W-:Y:S02]  /*02a0*/  UMOV UR4, 0x80 ;  /* 0x0000008000047882 */ /* 0x000fe40000000000 */
[----:B------:R-:W-:-:S04]  /*02b0*/  UIADD3 UR10, UPT, UPT, -UR4, 0x100000, URZ ;  /* 0x00100000040a7890 */ /* 0x000fc8000fffe1ff */
[----:B------:R-:W-:Y:S02]  /*02c0*/  USHF.L.U32 UR11, UR10, 0xb, URZ ;  /* 0x0000000b0a0b7899 */ /* 0x000fe400080006ff */
[----:B------:R-:W-:Y:S02]  /*02d0*/  USHF.L.U32 UR10, UR10, 0x1, URZ ;  /* 0x000000010a0a7899 */ /* 0x000fe400080006ff */
[----:B-1----:R-:W-:Y:S02]  /*02e0*/  ULEA UR5, UR5, UR7, 0x18 ;  /* 0x0000000705057291 */ /* 0x002fe4000f8ec0ff */
[----:B------:R-:W-:-:S04]  /*02f0*/  UIADD3 UR6, UPT, UPT, -UR6, 0x100000, URZ ;  /* 0x0010000006067890 */ /* 0x000fc8000fffe1ff */
[----:B------:R-:W-:Y:S02]  /*0300*/  USHF.L.U32 UR7, UR6, 0xb, URZ ;  /* 0x0000000b06077899 */ /* 0x000fe400080006ff */
[----:B------:R-:W-:Y:S01]  /*0310*/  USHF.L.U32 UR6, UR6, 0x1, URZ ;  /* 0x0000000106067899 */ /* 0x000fe200080006ff */
[----:B------:R-:W1:Y:S11]  /*0320*/  FENCE.VIEW.ASYNC.S ;  /* 0x00000000000073c6 */ /* 0x000e760000000000 */
[----:B-1----:R1:W2:Y:S01]  /*0330*/  SYNCS.EXCH.64 URZ, [UR5+0x31800], UR6 ;  /* 0x0318000605ff75b2 */ /* 0x0022a20008000100 */
[----:B------:R1:W3:Y:S01]  /*0340*/  SYNCS.EXCH.64 URZ, [UR5+0x31820], UR6 ;  /* 0x0318200605ff75b2 */ /* 0x0002e20008000100 */
[----:B------:R1:W4:Y:S01]  /*0350*/  SYNCS.EXCH.64 URZ, [UR5+0x31840], UR8 ;  /* 0x0318400805ff75b2 */ /* 0x0003220008000100 */
[----:B------:R1:W5:Y:S01]  /*0360*/  SYNCS.EXCH.64 URZ, [UR5+0x31808], UR6 ;  /* 0x0318080605ff75b2 */ /* 0x0003620008000100 */
[----:B------:R1:W1:Y:S01]  /*0370*/  SYNCS.EXCH.64 URZ, [UR5+0x31828], UR6 ;  /* 0x0318280605ff75b2 */ /* 0x0002620008000100 */
        /* <DEDUP_REMOVED lines=11> */
[----:B------:R-:W-:Y:S01]  /*0430*/  NOP ;  /* 0x0000000000007918 */ /* 0x000fe20000000000 */
.L_x_6:
[----:B-1----:R-:W-:Y:S05]  /*0440*/  BSYNC.RECONVERGENT B0 ;  /* 0x0000000000007941 */ /* 0x002fea0003800200 */
.L_x_5:
[----:B------:R-:W-:Y:S05]  /*0450*/  BRA `(.L_x_2) ;  /* 0x0000000000b87947 */ /* 0x000fea0003800000 */
.L_x_0:
[----:B------:R-:W1:Y:S01]  /*0460*/  S2UR UR6, SR_CgaCtaId ;  /* 0x00000000000679c3 */ /* 0x000e620000008800 */
[----:B------:R-:W-:Y:S01]  /*0470*/  NOP ;  /* 0x0000000000007918 */ /* 0x000fe20000000000 */
[----:B------:R-:W-:Y:S01]  /*0480*/  UMOV UR4, 0x40 ;  /* 0x0000004000047882 */ /* 0x000fe20000000000 */
[----:B------:R-:W-:Y:S01]  /*0490*/  UMOV UR5, 0x400 ;  /* 0x0000040000057882 */ /* 0x000fe20000000000 */
[----:B-1----:R-:W-:Y:S02]  /*04a0*/  ULEA UR4, UR6, UR4, 0x18 ;  /* 0x0000000406047291 */ /* 0x002fe4000f8ec0ff */
[----:B------:R-:W-:-:S07]  /*04b0*/  ULEA UR5, UR6, UR5, 0x18 ;  /* 0x0000000506057291 */ /* 0x000fce000f8ec0ff */
[----:B------:R-:W1:Y:S02]  /*04c0*/  LDS.U8 R0, [UR4] ;  /* 0x00000004ff007984 */ /* 0x000e640008000000 */
[----:B-1----:R-:W-:-:S13]  /*04d0*/  ISETP.NE.AND P0, PT, R0, RZ, PT ;  /* 0x000000ff0000720c */ /* 0x002fda0003f05270 */
[----:B------:R-:W-:Y:S05]  /*04e0*/  @P0 BRA `(.L_x_7) ;  /* 0x00000000007c0947 */ /* 0x000fea0003800000 */
[----:B------:R-:W-:-:S13]  /*04f0*/  ELECT P0, URZ, PT ;  /* 0x0000000000ff782f */ /* 0x000fda0003800000 */
[----:B------:R-:W-:Y:S05]  /*0500*/  @!P0 BRA `(.L_x_8) ;  /* 0x0000000000848947 */ /* 0x000fea0003800000 */
[----:B------:R-:W-:Y:S01]  /*0510*/  UMOV UR4, 0x10 ;  /* 0x0000001000047882 */ /* 0x000fe20000000000 */
[----:B------:R-:W-:-:S04]  /*0520*/  IMAD.MOV.U32 R2, RZ, RZ, 0xffff ;  /* 0x0000ffffff027424 */ /* 0x000fc800078e00ff */
[----:B------:R-:W-:Y:S04]  /*0530*/  DEPBAR.LE SB1, 0x36 ;  /* 0x00009d800000791a */ /* 0x000fe80000000000 */
[----:B------:R-:W1:Y:S02]  /*0540*/  UTCATOMSWS.FIND_AND_SET.ALIGN UP0, UR4, UR4 ;  /* 0x00000004000475e3 */ /* 0x000e640008000800 */
[----:B-1----:R-:W-:Y:S01]  /*0550*/  PLOP3.LUT P0, PT, PT, PT, UP0, 0x80, 0x8 ;  /* 0x000000000008781c */ /* 0x002fe20003f0f008 */
[----:B------:R-:W-:-:S03]  /*0560*/  IMAD.U32 R7, RZ, RZ, UR4 ;  /* 0x00000004ff077e24 */ /* 0x000fc6000f8e00ff */
[----:B------:R-:W-:-:S04]  /*0570*/  SEL R0, RZ, 0xffffffff, !P0 ;  /* 0xffffffffff007807 */ /* 0x000fc80004000000 */
[----:B------:R-:W-:Y:S01]  /*0580*/  ISETP.NE.AND P0, PT, R0, RZ, PT ;  /* 0x000000ff0000720c */ /* 0x000fe20003f05270 */
[----:B------:R-:W-:-:S12]  /*0590*/  IMAD.MOV.U32 R0, RZ, RZ, 0x1 ;  /* 0x00000001ff007424 */ /* 0x000fd800078e00ff */
[----:B------:R-:W-:Y:S05]  /*05a0*/  @P0 BRA `(.L_x_9) ;  /* 0x0000000000240947 */ /* 0x000fea0003800000 */
.L_x_10:
[----:B------:R-:W-:Y:S05]  /*05b0*/  NANOSLEEP 0x64 ;  /* 0x000000640000795d */ /* 0x000fea0003800000 */
[----:B------:R-:W-:-:S05]  /*05c0*/  UMOV UR4, 0x10 ;  /* 0x0000001000047882 */ /* 0x000fca0000000000 */
[----:B------:R-:W-:Y:S04]  /*05d0*/  DEPBAR.LE SB1, 0x36 ;  /* 0x00009d800000791a */ /* 0x000fe80000000000 */
[----:B------:R-:W1:Y:S02]  /*05e0*/  UTCATOMSWS.FIND_AND_SET.ALIGN UP0, UR4, UR4 ;  /* 0x00000004000475e3 */ /* 0x000e640008000800 */
[----:B-1----:R-:W-:Y:S01]  /*05f0*/  PLOP3.LUT P0, PT, PT, PT, UP0, 0x80, 0x8 ;  /* 0x000000000008781c */ /* 0x002fe20003f0f008 */
[----:B------:R-:W-:-:S03]  /*0600*/  IMAD.U32 R7, RZ, RZ, UR4 ;  /* 0x00000004ff077e24 */ /* 0x000fc6000f8e00ff */
[----:B------:R-:W-:-:S04]  /*0610*/  SEL R4, RZ, 0xffffffff, !P0 ;  /* 0xffffffffff047807 */ /* 0x000fc80004000000 */
[----:B------:R-:W-:-:S13]  /*0620*/  ISETP.NE.AND P0, PT, R4, RZ, PT ;  /* 0x000000ff0400720c */ /* 0x000fda0003f05270 */
[----:B------:R-:W-:Y:S05]  /*0630*/  @!P0 BRA `(.L_x_10) ;  /* 0xfffffffc00dc8947 */ /* 0x000fea000383ffff */
.L_x_9:
[C---:B------:R-:W-:Y:S01]  /*0640*/  VIADD R5, R7.reuse, 0x10 ;  /* 0x0000001007057836 */ /* 0x040fe20000000000 */
[----:B------:R-:W-:Y:S01]  /*0650*/  UMOV UR4, 0x50 ;  /* 0x0000005000047882 */ /* 0x000fe20000000000 */
[----:B------:R-:W-:Y:S01]  /*0660*/  SHF.L.U32 R2, R2, R7, RZ ;  /* 0x0000000702027219 */ /* 0x000fe200000006ff */
[----:B------:R-:W-:Y:S01]  /*0670*/  ULEA UR4, UR6, UR4, 0x18 ;  /* 0x0000000406047291 */ /* 0x000fe2000f8ec0ff */
[----:B------:R-:W-:Y:S01]  /*0680*/  IMAD.SHL.U32 R7, R7, 0x20, RZ ;  /* 0x0000002007077824 */ /* 0x000fe200078e00ff */
[----:B------:R-:W-:-:S04]  /*0690*/  SHF.L.U32 R5, R0, R5, RZ ;  /* 0x0000000500057219 */ /* 0x000fc800000006ff */
[----:B------:R-:W-:-:S05]  /*06a0*/  LOP3.LUT R2, R5, R2, RZ, 0xfc, !PT ;  /* 0x0000000205027212 */ /* 0x000fca00078efcff */
[----:B------:R1:W-:Y:S04]  /*06b0*/  ATOMS.OR RZ, [UR4], R2 ;  /* 0x00000002ffff798c */ /* 0x0003e8000b000004 */
[----:B------:R1:W-:Y:S01]  /*06c0*/  STS [UR5+0x31880], R7 ;  /* 0x03188007ff007988 */ /* 0x0003e20008000805 */
[----:B------:R-:W-:Y:S05]  /*06d0*/  BRA `(.L_x_8) ;  /* 0x0000000000107947 */ /* 0x000fea0003800000 */
.L_x_7:
[----:B------:R-:W-:Y:S02]  /*06e0*/  MOV R0, 0xffffffff ;  /* 0xffffffff00007802 */ /* 0x000fe40000000f00 */
[----:B------:R-:W-:-:S03]  /*06f0*/  MOV R4, 0x720 ;  /* 0x0000072000047802 */ /* 0x000fc60000000f00 */
[----:B------:R1:W-:Y:S04]  /*0700*/  STS [UR5+0x31880], R0 ;  /* 0x03188000ff007988 */ /* 0x0003e80008000805 */
[----:B-1----:R-:W-:Y:S05]  /*0710*/  CALL.REL.NOINC `($__internal_1_$__cuda_sm10x_tcgen05_guardrail_trap_phase_invalid_during_alloc) ;  /* 0x0000003c00447944 */ /* 0x002fea0003c00000 */
.L_x_8:
[----:B------:R-:W-:Y:S05]  /*0720*/  WARPSYNC.ALL ;  /* 0x0000000000007948 */ /* 0x000fea0003800000 */
[----:B------:R-:W-:Y:S01]  /*0730*/  NOP ;  /* 0x0000000000007918 */ /* 0x000fe20000000000 */
.L_x_2:
[----:B------:R-:W1:Y:S01]  /*0740*/  LDC R0, c[0x0][0x388] ;  /* 0x0000e200ff007b82 */ /* 0x000e620000000800 */
[----:B------:R-:W5:Y:S07]  /*0750*/  S2R R21, SR_LANEID ;  /* 0x0000000000157919 */ /* 0x000f6e0000000000 */
[----:B--2345:R-:W-:Y:S01]  /*0760*/  BAR.SYNC.DEFER_BLOCKING 0x0 ;  /* 0x0000000000007b1d */ /* 0x03cfe20000010000 */
[----:B------:R-:W-:Y:S02]  /*0770*/  ISETP.NE.AND P0, PT, R3, RZ, PT ;  /* 0x000000ff0300720c */ /* 0x000fe40003f05270 */
[----:B-1----:R-:W-:-:S04]  /*0780*/  IADD3 R0, PT, PT, R0, 0x7f, RZ ;  /* 0x0000007f00007810 */ /* 0x002fc80007ffe0ff */
[----:B------:R-:W-:-:S05]  /*0790*/  SHF.R.U32.HI R31, RZ, 0x7, R0 ;  /* 0x00000007ff1f7819 */ /* 0x000fca0000011600 */
[----:B------:R-:W-:Y:S02]  /*07a0*/  IMAD R5, R31, 0x13, RZ ;  /* 0x000000131f057824 */ /* 0x000fe400078e02ff */
[----:B------:R-:W-:Y:S05]  /*07b0*/  @!P0 BRA `(.L_x_11) ;  /* 0x00000010002c8947 */ /* 0x000fea0003800000 */
[----:B------:R-:W-:Y:S01]  /*07c0*/  ISETP.NE.AND P0, PT, R3, 0x1, PT ;  /* 0x000000010300780c */ /* 0x000fe20003f05270 */
[----:B------:R-:W1:-:S12]  /*07d0*/  S2UR UR5, SR_CgaCtaId ;  /* 0x00000000000579c3 */ /* 0x000e580000008800 */
[----:B------:R-:W-:Y:S05]  /*07e0*/  @!P0 BRA `(.L_x_12) ;  /* 0x0000000400948947 */ /* 0x000fea0003800000 */
[----:B------:R-:W-:-:S13]  /*07f0*/  ISETP.NE.AND P0, PT, R3, 0x2, PT ;  /* 0x000000020300780c */ /* 0x000fda0003f05270 */
[----:B------:R-:W-:Y:S05]  /*0800*/  @P0 BRA `(.L_x_13) ;  /* 0x0000001800800947 */ /* 0x000fea0003800000 */
[----:B------:R-:W2:Y:S02]  /*0810*/  S2UR UR4, SR_CTAID.X ;  /* 0x00000000000479c3 */ /* 0x000ea40000002500 */
[----:B--2---:R-:W-:-:S13]  /*0820*/  ISETP.LE.U32.AND P0, PT, R5, UR4, PT ;  /* 0x0000000405007c0c */ /* 0x004fda000bf03070 */
[----:B-1----:R-:W-:Y:S05]  /*0830*/  @P0 EXIT ;  /* 0x000000000000094d */ /* 0x002fea0003800000 */
[--C-:B------:R-:W-:Y:S01]  /*0840*/  SHF.R.U32.HI R20, RZ, 0x3, R21.reuse ;  /* 0x00000003ff147819 */ /* 0x100fe20000011615 */
[----:B------:R-:W-:Y:S01]  /*0850*/  ULOP3.LUT UR4, URZ, UR4, URZ, 0x33, !UPT ;  /* 0x00000004ff047292 */ /* 0x000fe2000f8e33ff */
[----:B------:R-:W-:Y:S02]  /*0860*/  HFMA2 R15, -RZ, RZ, 0, 0 ;  /* 0x00000000ff0f7431 */ /* 0x000fe400000001ff */
[----:B------:R-:W-:Y:S01]  /*0870*/  IMAD.MOV.U32 R16, RZ, RZ, RZ ;  /* 0x000000ffff107224 */ /* 0x000fe200078e00ff */
[C---:B------:R-:W-:Y:S01]  /*0880*/  LOP3.LUT R6, R20.reuse, 0x1, RZ, 0x3c, !PT ;  /* 0x0000000114067812 */ /* 0x040fe200078e3cff */
[C---:B------:R-:W-:Y:S01]  /*0890*/  IMAD.SHL.U32 R0, R20.reuse, 0x20, RZ ;  /* 0x0000002014007824 */ /* 0x040fe200078e00ff */
[C---:B------:R-:W-:Y:S01]  /*08a0*/  LOP3.LUT R18, R20.reuse, 0x2, RZ, 0x3c, !PT ;  /* 0x0000000214127812 */ /* 0x040fe200078e3cff */
[----:B------:R-:W-:Y:S01]  /*08b0*/  VIADD R25, R5, UR4 ;  /* 0x0000000405197c36 */ /* 0x000fe20008000000 */
[----:B------:R-:W-:Y:S01]  /*08c0*/  LOP3.LUT R4, R20, 0x3, RZ, 0x3c, !PT ;  /* 0x0000000314047812 */ /* 0x000fe200078e3cff */
[----:B------:R-:W-:Y:S01]  /*08d0*/  IMAD R20, R21, 0x4, R20 ;  /* 0x0000000415147824 */ /* 0x000fe200078e0214 */
[C---:B------:R-:W-:Y:S01]  /*08e0*/  LOP3.LUT R2, R0.reuse, 0x20, RZ, 0x3c, !PT ;  /* 0x0000002000027812 */ /* 0x040fe200078e3cff */
[----:B------:R-:W-:Y:S01]  /*08f0*/  IMAD.HI.U32 R25, R25, -0x1e0387f1, RZ ;  /* 0xe1fc780f19197827 */ /* 0x000fe200078e00ff */
[C---:B------:R-:W-:Y:S01]  /*0900*/  LOP3.LUT R22, R0.reuse, 0x40, RZ, 0x3c, !PT ;  /* 0x0000004000167812 */ /* 0x040fe200078e3cff */
[----:B------:R-:W-:Y:S01]  /*0910*/  UMOV UR5, URZ ;  /* 0x000000ff00057c82 */ /* 0x000fe20008000000 */
[CC--:B------:R-:W-:Y:S01]  /*0920*/  IADD3 R24, PT, PT, R0.reuse, R21.reuse, RZ ;  /* 0x0000001500187210 */ /* 0x0c0fe20007ffe0ff */
[C---:B------:R-:W-:Y:S01]  /*0930*/  IMAD R19, R21.reuse, 0x4, R6 ;  /* 0x0000000415137824 */ /* 0x040fe200078e0206 */
[----:B------:R-:W-:Y:S01]  /*0940*/  LOP3.LUT R0, R0, 0x60, RZ, 0x3c, !PT ;  /* 0x0000006000007812 */ /* 0x000fe200078e3cff */
[C---:B------:R-:W-:Y:S01]  /*0950*/  IMAD R18, R21.reuse, 0x4, R18 ;  /* 0x0000000415127824 */ /* 0x040fe200078e0212 */
[----:B------:R-:W-:Y:S01]  /*0960*/  LEA R17, R21, R4, 0x2 ;  /* 0x0000000415117211 */ /* 0x000fe200078e10ff */
[----:B------:R-:W-:Y:S01]  /*0970*/  IMAD.IADD R23, R2, 0x1, R21 ;  /* 0x0000000102177824 */ /* 0x000fe200078e0215 */
[----:B------:R-:W-:Y:S01]  /*0980*/  SHF.R.U32.HI R25, RZ, 0x7, R25 ;  /* 0x00000007ff197819 */ /* 0x000fe20000011619 */
[----:B------:R-:W-:Y:S01]  /*0990*/  IMAD.IADD R22, R22, 0x1, R21 ;  /* 0x0000000116167824 */ /* 0x000fe200078e0215 */
[----:B------:R-:W-:-:S07]  /*09a0*/  IADD3 R21, PT, PT, R0, R21, RZ ;  /* 0x0000001500157210 */ /* 0x000fce0007ffe0ff */
.L_x_17:
[----:B-1----:R-:W1:Y:S01]  /*09b0*/  S2R R0, SR_CgaCtaId ;  /* 0x0000000000007919 */ /* 0x002e620000008800 */
[----:B------:R-:W-:Y:S01]  /*09c0*/  MOV R3, 0x400 ;  /* 0x0000040000037802 */ /* 0x000fe20000000f00 */
[----:B------:R-:W-:-:S03]  /*09d0*/  UMOV UR4, URZ ;  /* 0x000000ff00047c82 */ /* 0x000fc60008000000 */
[----:B-1----:R-:W-:-:S07]  /*09e0*/  LEA R0, R0, R3, 0x18 ;  /* 0x0000000300007211 */ /* 0x002fce00078ec0ff */
.L_x_16:
[----:B-1----:R-:W-:Y:S01]  /*09f0*/  LEA R2, R15, R0, 0x3 ;  /* 0x000000000f027211 */ /* 0x002fe200078e18ff */
[----:B------:R-:W-:Y:S01]  /*0a00*/  ULOP3.LUT UP0, URZ, UR4, 0x3, URZ, 0xc0, !UPT ;  /* 0x0000000304ff7892 */ /* 0x000fe2000f80c0ff */
[----:B------:R-:W-:-:S04]  /*0a10*/  SHF.L.U32 R5, R16, 0x1f, RZ ;  /* 0x0000001f10057819 */ /* 0x000fc800000006ff */
[----:B------:R-:W1:Y:S02]  /*0a20*/  SYNCS.PHASECHK.TRANS64.TRYWAIT P0, [R2+URZ+0x31800], R5 ;  /* 0x03180005020075a7 */ /* 0x000e6400080011ff */
[----:B-1----:R-:W-:Y:S05]  /*0a30*/  @!P0 BRA `(.L_x_14) ;  /* 0x0000003400808947 */ /* 0x002fea0003800000 */
.L_x_60:
[----:B------:R-:W-:Y:S05]  /*0a40*/  BRA.U UP0, `(.L_x_15) ;  /* 0x0000000100bc7547 */ /* 0x000fea000b800000 */
[C-C-:B------:R-:W-:Y:S02]  /*0a50*/  IMAD R26, R15.reuse, 0x200, R0.reuse ;  /* 0x000002000f1a7824 */ /* 0x140fe400078e0200 */
[----:B------:R-:W-:Y:S02]  /*0a60*/  IMAD R3, R15, 0x400, R0 ;  /* 0x000004000f037824 */ /* 0x000fe400078e0200 */
[--C-:B------:R-:W-:Y:S01]  /*0a70*/  IMAD R9, R24, 0x4, R26.reuse ;  /* 0x0000000418097824 */ /* 0x100fe200078e021a */
[-C--:B------:R-:W-:Y:S01]  /*0a80*/  LEA R8, R23, R26.reuse, 0x2 ;  /* 0x0000001a17087211 */ /* 0x080fe200078e10ff */
[--C-:B------:R-:W-:Y:S01]  /*0a90*/  IMAD R29, R22, 0x4, R26.reuse ;  /* 0x00000004161d7824 */ /* 0x100fe200078e021a */
[-C--:B------:R-:W-:Y:S01]  /*0aa0*/  LEA R27, R21, R26.reuse, 0x2 ;  /* 0x0000001a151b7211 */ /* 0x080fe200078e10ff */
[--C-:B-1----:R-:W-:Y:S01]  /*0ab0*/  IMAD R5, R19, 0x4, R26.reuse ;  /* 0x0000000413057824 */ /* 0x102fe200078e021a */
[-C--:B------:R-:W-:Y:S01]  /*0ac0*/  LEA R6, R20, R26.reuse, 0x2 ;  /* 0x0000001a14067211 */ /* 0x080fe200078e10ff */
[----:B------:R-:W1:Y:S01]  /*0ad0*/  LDS R9, [R9+0x30000] ;  /* 0x0300000009097984 */ /* 0x000e620000000800 */
[----:B------:R-:W-:Y:S01]  /*0ae0*/  LEA R4, R18, R26, 0x2 ;  /* 0x0000001a12047211 */ /* 0x000fe200078e10ff */
[----:B------:R-:W-:Y:S01]  /*0af0*/  IMAD R26, R17, 0x4, R26 ;  /* 0x00000004111a7824 */ /* 0x000fe200078e021a */
[-C--:B------:R-:W-:Y:S01]  /*0b00*/  LEA R14, R24, R3.reuse, 0x2 ;  /* 0x00000003180e7211 */ /* 0x080fe200078e10ff */
[----:B------:R-:W2:Y:S01]  /*0b10*/  LDS R8, [R8+0x30000] ;  /* 0x0300000008087984 */ /* 0x000ea20000000800 */
[--C-:B------:R-:W-:Y:S01]  /*0b20*/  IMAD R11, R23, 0x4, R3.reuse ;  /* 0x00000004170b7824 */ /* 0x100fe200078e0203 */
[----:B------:R-:W-:Y:S01]  /*0b30*/  LEA R10, R22, R3, 0x2 ;  /* 0x00000003160a7211 */ /* 0x000fe200078e10ff */
[----:B------:R-:W-:Y:S01]  /*0b40*/  IMAD R7, R21, 0x4, R3 ;  /* 0x0000000415077824 */ /* 0x000fe200078e0203 */
[----:B------:R-:W3:Y:S04]  /*0b50*/  LDS R29, [R29+0x30000] ;  /* 0x030000001d1d7984 */ /* 0x000ee80000000800 */
[----:B------:R-:W4:Y:S01]  /*0b60*/  LDS R27, [R27+0x30000] ;  /* 0x030000001b1b7984 */ /* 0x000f220000000800 */
[----:B------:R-:W-:-:S03]  /*0b70*/  NOP ;  /* 0x0000000000007918 */ /* 0x000fc60000000000 */
[----:B-1----:R1:W-:Y:S04]  /*0b80*/  STS [R6+0x30000], R9 ;  /* 0x0300000906007388 */ /* 0x0023e80000000800 */
[----:B--2---:R2:W-:Y:S04]  /*0b90*/  STS [R5+0x30000], R8 ;  /* 0x0300000805007388 */ /* 0x0045e80000000800 */
[----:B---3--:R3:W-:Y:S04]  /*0ba0*/  STS [R4+0x30000], R29 ;  /* 0x0300001d04007388 */ /* 0x0087e80000000800 */
[----:B----4-:R-:W-:Y:S04]  /*0bb0*/  STS [R26+0x30000], R27 ;  /* 0x0300001b1a007388 */ /* 0x010fe80000000800 */
[----:B------:R-:W4:Y:S04]  /*0bc0*/  LDS R13, [R14+0x30800] ;  /* 0x030800000e0d7984 */ /* 0x000f280000000800 */
[----:B------:R-:W5:Y:S04]  /*0bd0*/  LDS R12, [R11+0x30800] ;  /* 0x030800000b0c7984 */ /* 0x000f680000000800 */
[----:B------:R-:W5:Y:S01]  /*0be0*/  LDS R9, [R10+0x30800] ;  /* 0x030800000a097984 */ /* 0x000f620000000800 */
[----:B-1----:R-:W-:-:S03]  /*0bf0*/  LEA R6, R20, R3, 0x2 ;  /* 0x0000000314067211 */ /* 0x002fc600078e10ff */
[----:B------:R-:W1:Y:S01]  /*0c00*/  LDS R8, [R7+0x30800] ;  /* 0x0308000007087984 */ /* 0x000e620000000800 */
[----:B--2---:R-:W-:Y:S01]  /*0c10*/  IMAD R5, R19, 0x4, R3 ;  /* 0x0000000413057824 */ /* 0x004fe200078e0203 */
[----:B------:R-:W-:Y:S01]  /*0c20*/  NOP ;  /* 0x0000000000007918 */ /* 0x000fe20000000000 */
[-C--:B---3--:R-:W-:Y:S02]  /*0c30*/  LEA R4, R18, R3.reuse, 0x2 ;  /* 0x0000000312047211 */ /* 0x088fe400078e10ff */
[----:B------:R-:W-:Y:S01]  /*0c40*/  LEA R3, R17, R3, 0x2 ;  /* 0x0000000311037211 */ /* 0x000fe200078e10ff */
[----:B----4-:R-:W-:Y:S04]  /*0c50*/  STS [R6+0x30800], R13 ;  /* 0x0308000d06007388 */ /* 0x010fe80000000800 */
[----:B-----5:R-:W-:Y:S04]  /*0c60*/  STS [R5+0x30800], R12 ;  /* 0x0308000c05007388 */ /* 0x020fe80000000800 */
[----:B------:R-:W-:Y:S04]  /*0c70*/  STS [R4+0x30800], R9 ;  /* 0x0308000904007388 */ /* 0x000fe80000000800 */
[----:B-1----:R-:W-:Y:S04]  /*0c80*/  STS [R3+0x30800], R8 ;  /* 0x0308000803007388 */ /* 0x002fe80000000800 */
[----:B------:R-:W1:Y:S04]  /*0c90*/  LDS R27, [R14+0x30a00] ;  /* 0x030a00000e1b7984 */ /* 0x000e680000000800 */
[----:B------:R-:W2:Y:S04]  /*0ca0*/  LDS R26, [R11+0x30a00] ;  /* 0x030a00000b1a7984 */ /* 0x000ea80000000800 */
[----:B------:R-:W3:Y:S04]  /*0cb0*/  LDS R29, [R10+0x30a00] ;  /* 0x030a00000a1d7984 */ /* 0x000ee80000000800 */
[----:B------:R-:W4:Y:S01]  /*0cc0*/  LDS R28, [R7+0x30a00] ;  /* 0x030a0000071c7984 */ /* 0x000f220000000800 */
[----:B------:R-:W-:-:S03]  /*0cd0*/  NOP ;  /* 0x0000000000007918 */ /* 0x000fc60000000000 */
[----:B-1----:R5:W-:Y:S04]  /*0ce0*/  STS [R6+0x30a00], R27 ;  /* 0x030a001b06007388 */ /* 0x002be80000000800 */
[----:B--2---:R5:W-:Y:S04]  /*0cf0*/  STS [R5+0x30a00], R26 ;  /* 0x030a001a05007388 */ /* 0x004be80000000800 */
[----:B---3--:R5:W-:Y:S04]  /*0d00*/  STS [R4+0x30a00], R29 ;  /* 0x030a001d04007388 */ /* 0x008be80000000800 */
[----:B----4-:R5:W-:Y:S01]  /*0d10*/  STS [R3+0x30a00], R28 ;  /* 0x030a001c03007388 */ /* 0x010be20000000800 */
[----:B------:R1:W-:Y:S06]  /*0d20*/  MEMBAR.ALL.CTA ;  /* 0x0000000000007992 */ /* 0x0003ec0000008000 */
[----:B-1----:R-:W2:Y:S02]  /*0d30*/  FENCE.VIEW.ASYNC.S ;  /* 0x00000000000073c6 */ /* 0x002ea40000000000 */
.L_x_15:
[----:B-1----:R-:W-:Y:S01]  /*0d40*/  VIADD R2, R2, 0x31840 ;  /* 0x0003184002027836 */ /* 0x002fe20000000000 */
[C---:B------:R-:W-:Y:S01]  /*0d50*/  ISETP.NE.AND P0, PT, R15.reuse, 0x3, PT ;  /* 0x000000030f00780c */ /* 0x040fe20003f05270 */
[----:B------:R-:W-:Y:S01]  /*0d60*/  VIADD R15, R15, 0x1 ;  /* 0x000000010f0f7836 */ /* 0x000fe20000000000 */
[----:B------:R-:W-:Y:S02]  /*0d70*/  UIADD3 UR4, UPT, UPT, UR4, 0x1, URZ ;  /* 0x0000000104047890 */ /* 0x000fe4000fffe0ff */
[----:B------:R-:W-:Y:S02]  /*0d80*/  PRMT R2, RZ, 0x654, R2 ;  /* 0x00000654ff027816 */ /* 0x000fe40000000002 */
[----:B------:R-:W-:Y:S01]  /*0d90*/  SEL R15, R15, RZ, P0 ;  /* 0x000000ff0f0f7207 */ /* 0x000fe20000000000 */
[----:B------:R-:W-:Y:S01]  /*0da0*/  UISETP.NE.AND UP0, UPT, UR4, 0x38, UPT ;  /* 0x000000380400788c */ /* 0x000fe2000bf05270 */
[----:B--2---:R1:W-:Y:S02]  /*0db0*/  SYNCS.ARRIVE.TRANS64.RED.A1T0 RZ, [R2+URZ], RZ ;  /* 0x000000ff02ff79a7 */ /* 0x0043e400081004ff */
[----:B------:R-:W-:-:S04]  /*0dc0*/  ISETP.NE.AND P0, PT, R15, RZ, PT ;  /* 0x000000ff0f00720c */ /* 0x000fc80003f05270 */
[----:B-----5:R-:W-:-:S04]  /*0dd0*/  SEL R3, RZ, 0x1, P0 ;  /* 0x00000001ff037807 */ /* 0x020fc80000000000 */
[----:B------:R-:W-:Y:S01]  /*0de0*/  LOP3.LUT R16, R16, R3, RZ, 0x3c, !PT ;  /* 0x0000000310107212 */ /* 0x000fe200078e3cff */
[----:B------:R-:W-:Y:S06]  /*0df0*/  BRA.U UP0, `(.L_x_16) ;  /* 0xfffffff900fc7547 */ /* 0x000fec000b83ffff */
[----:B------:R-:W-:-:S13]  /*0e00*/  ISETP.NE.AND P0, PT, R25, UR5, PT ;  /* 0x0000000519007c0c */ /* 0x000fda000bf05270 */
[----:B------:R-:W-:Y:S05]  /*0e10*/  @!P0 EXIT ;  /* 0x000000000000894d */ /* 0x000fea0003800000 */
[----:B------:R-:W-:Y:S01]  /*0e20*/  UIADD3 UR5, UPT, UPT, UR5, 0x1, URZ ;  /* 0x0000000105057890 */ /* 0x000fe2000fffe0ff */
[----:B------:R-:W-:Y:S05]  /*0e30*/  BRA `(.L_x_17) ;  /* 0xfffffff800dc7947 */ /* 0x000fea000383ffff */
.L_x_12:
[----:B-1----:R-:W-:-:S09]  /*0e40*/  UISETP.NE.AND UP0, UPT, UR5, URZ, UPT ;  /* 0x000000ff0500728c */ /* 0x002fd2000bf05270 */
[----:B------:R-:W-:Y:S05]  /*0e50*/  BRA.U UP0, `(.L_x_13) ;  /* 0x0000001100ec7547 */ /* 0x000fea000b800000 */
[----:B------:R-:W1:Y:S01]  /*0e60*/  S2UR UR4, SR_CTAID.X ;  /* 0x00000000000479c3 */ /* 0x000e620000002500 */
[----:B------:R-:W-:Y:S02]  /*0e70*/  UMOV UR8, 0x400 ;  /* 0x0000040000087882 */ /* 0x000fe40000000000 */
[----:B------:R-:W-:-:S04]  /*0e80*/  ULEA UR8, UR5, UR8, 0x18 ;  /* 0x0000000805087291 */ /* 0x000fc8000f8ec0ff */
[----:B------:R-:W-:Y:S02]  /*0e90*/  UIADD3 UR5, UPT, UPT, UR8, 0x14000, URZ ;  /* 0x0001400008057890 */ /* 0x000fe4000fffe0ff */
[----:B------:R-:W-:Y:S02]  /*0ea0*/  UIADD3 UR6, UPT, UPT, UR8, 0x4000, URZ ;  /* 0x0000400008067890 */ /* 0x000fe4000fffe0ff */
[----:B------:R-:W-:Y:S02]  /*0eb0*/  USHF.R.U32.HI UR5, URZ, 0x4, UR5 ;  /* 0x00000004ff057899 */ /* 0x000fe40008011605 */
[----:B------:R-:W-:Y:S02]  /*0ec0*/  USHF.R.U32.HI UR6, URZ, 0x4, UR6 ;  /* 0x00000004ff067899 */ /* 0x000fe40008011606 */
[----:B------:R-:W-:Y:S01]  /*0ed0*/  ULOP3.LUT UR5, UR5, 0x3fc0, URZ, 0xc0, !UPT ;  /* 0x00003fc005057892 */ /* 0x000fe2000f8ec0ff */
[----:B-1----:R-:W-:-:S13]  /*0ee0*/  ISETP.LE.U32.AND P0, PT, R5, UR4, PT ;  /* 0x0000000405007c0c */ /* 0x002fda000bf03070 */
[----:B------:R-:W-:Y:S05]  /*0ef0*/  @P0 EXIT ;  /* 0x000000000000094d */ /* 0x000fea0003800000 */
[----:B------:R-:W-:Y:S01]  /*0f00*/  ULOP3.LUT UR4, URZ, UR4, URZ, 0x33, !UPT ;  /* 0x00000004ff047292 */ /* 0x000fe2000f8e33ff */
[----:B------:R-:W-:Y:S01]  /*0f10*/  IMAD.U32 R0, RZ, RZ, UR5 ;  /* 0x00000005ff007e24 */ /* 0x000fe2000f8e00ff */
[----:B------:R-:W-:Y:S01]  /*0f20*/  ULOP3.LUT UR6, UR6, 0x3fc0, URZ, 0xc0, !UPT ;  /* 0x00003fc006067892 */ /* 0x000fe2000f8ec0ff */
[----:B------:R-:W-:Y:S01]  /*0f30*/  ISETP.GE.U32.AND P0, PT, R21, 0x4, PT ;  /* 0x000000041500780c */ /* 0x000fe20003f06070 */
[----:B------:R-:W-:Y:S01]  /*0f40*/  IMAD.MOV.U32 R4, RZ, RZ, RZ ;  /* 0x000000ffff047224 */ /* 0x000fe200078e00ff */
[----:B------:R-:W-:Y:S01]  /*0f50*/  UMOV UR17, URZ ;  /* 0x000000ff00117c82 */ /* 0x000fe20008000000 */
[----:B------:R-:W-:Y:S01]  /*0f60*/  VIADD R3, R5, UR4 ;  /* 0x0000000405037c36 */ /* 0x000fe20008000000 */
[----:B------:R-:W-:Y:S01]  /*0f70*/  UMOV UR15, URZ ;  /* 0x000000ff000f7c82 */ /* 0x000fe20008000000 */
[C---:B------:R-:W-:Y:S01]  /*0f80*/  IMAD R0, R21.reuse, 0x700, R0 ;  /* 0x0000070015007824 */ /* 0x040fe200078e0200 */
[----:B------:R-:W-:Y:S01]  /*0f90*/  LEA R7, R21, UR6, 0xa ;  /* 0x0000000615077c11 */ /* 0x000fe2000f8e50ff */
[----:B------:R-:W-:Y:S01]  /*0fa0*/  IMAD.HI.U32 R3, R3, -0x1e0387f1, RZ ;  /* 0xe1fc780f03037827 */ /* 0x000fe200078e00ff */
[----:B------:R-:W-:Y:S01]  /*0fb0*/  UMOV UR6, 0x1c0 ;  /* 0x000001c000067882 */ /* 0x000fe20000000000 */
[----:B------:R-:W-:Y:S01]  /*0fc0*/  UMOV UR7, 0x1c4 ;  /* 0x000001c400077882 */ /* 0x000fe20000000000 */
[----:B------:R-:W-:Y:S01]  /*0fd0*/  SEL R7, R7, RZ, !P0 ;  /* 0x000000ff07077207 */ /* 0x000fe20004000000 */
[----:B------:R-:W-:Y:S01]  /*0fe0*/  UMOV UR4, 0x1c0 ;  /* 0x000001c000047882 */ /* 0x000fe20000000000 */
[----:B------:R-:W-:Y:S01]  /*0ff0*/  SEL R5, R0, RZ, !P0 ;  /* 0x000000ff00057207 */ /* 0x000fe20004000000 */
[----:B------:R-:W-:Y:S01]  /*1000*/  UMOV UR5, 0x1c4 ;  /* 0x000001c400057882 */ /* 0x000fe20000000000 */
[----:B------:R-:W-:-:S07]  /*1010*/  SHF.R.U32.HI R3, RZ, 0x7, R3 ;  /* 0x00000007ff037819 */ /* 0x000fce0000011603 */
.L_x_24:
[----:B------:R-:W-:Y:S02]  /*1020*/  USHF.R.U32.HI UR10, URZ, 0x1, UR17 ;  /* 0x00000001ff0a7899 */ /* 0x000fe40008011611 */
[----:B------:R-:W-:Y:S02]  /*1030*/  USHF.L.U32 UR9, UR17, 0x3, URZ ;  /* 0x0000000311097899 */ /* 0x000fe400080006ff */
[----:B------:R-:W-:Y:S02]  /*1040*/  ULOP3.LUT UR10, UR10, 0x1, URZ, 0xc, !UPT ;  /* 0x000000010a0a7892 */ /* 0x000fe4000f8e0cff */
[----:B------:R-:W-:Y:S02]  /*1050*/  ULOP3.LUT UR9, UR9, 0x8, URZ, 0xc0, !UPT ;  /* 0x0000000809097892 */ /* 0x000fe4000f8ec0ff */
[----:B------:R-:W-:Y:S02]  /*1060*/  USHF.L.U32 UR10, UR10, 0x1f, URZ ;  /* 0x0000001f0a0a7899 */ /* 0x000fe400080006ff */
[----:B------:R-:W-:-:S02]  /*1070*/  ULOP3.LUT UR12, UR17, 0x1, URZ, 0xc0, !UPT ;  /* 0x00000001110c7892 */ /* 0x000fc4000f8ec0ff */
[----:B------:R-:W-:Y:S01]  /*1080*/  MOV R0, UR9 ;  /* 0x0000000900007c02 */ /* 0x000fe20008000f00 */
[----:B------:R-:W-:Y:S01]  /*1090*/  UIADD3 UR9, UPT, UPT, UR8, UR9, URZ ;  /* 0x0000000908097290 */ /* 0x000fe2000fffe0ff */
[----:B------:R-:W-:Y:S01]  /*10a0*/  MOV R9, UR10 ;  /* 0x0000000a00097c02 */ /* 0x000fe20008000f00 */
[----:B------:R-:W-:Y:S02]  /*10b0*/  UIMAD UR12, UR12, 0xe0, URZ ;  /* 0x000000e00c0c78a4 */ /* 0x000fe4000f8e02ff */
[----:B------:R-:W-:Y:S01]  /*10c0*/  UIADD3 UR11, UPT, UPT, UR9, 0x31860, URZ ;  /* 0x00031860090b7890 */ /* 0x000fe2000fffe0ff */
[----:B------:R-:W1:Y:S02]  /*10d0*/  SYNCS.PHASECHK.TRANS64.TRYWAIT P0, [R0+UR8+0x31870], R9 ;  /* 0x03187009000075a7 */ /* 0x000e640008001108 */
[----:B-1----:R-:W-:Y:S09]  /*10e0*/  @!P0 BRA `(.L_x_18) ;  /* 0x0000002c00ec8947 */ /* 0x002ff20003800000 */
.L_x_62:
[----:B------:R-:W-:Y:S01]  /*10f0*/  NOP ;  /* 0x0000000000007918 */ /* 0x000fe20000000000 */
[----:B------:R-:W-:-:S05]  /*1100*/  UMOV UR16, URZ ;  /* 0x000000ff00107c82 */ /* 0x000fca0008000000 */
.L_x_23:
[----:B------:R-:W-:Y:S01]  /*1110*/  ULEA UR10, UR15, UR8, 0x3 ;  /* 0x000000080f0a7291 */ /* 0x000fe2000f8e18ff */
[----:B-1----:R-:W-:Y:S01]  /*1120*/  SHF.L.U32 R9, R4, 0x1f, RZ ;  /* 0x0000001f04097819 */ /* 0x002fe200000006ff */
[----:B------:R-:W-:Y:S01]  /*1130*/  ULOP3.LUT UP0, UR14, UR16, 0x2, URZ, 0xc0, !UPT ;  /* 0x00000002100e7892 */ /* 0x000fe2000f80c0ff */
[----:B------:R-:W-:Y:S06]  /*1140*/  MOV R0, UR15 ;  /* 0x0000000f00007c02 */ /* 0x000fec0008000f00 */
[----:B------:R-:W1:Y:S02]  /*1150*/  SYNCS.PHASECHK.TRANS64.TRYWAIT P0, [UR10+0x31840], R9 ;  /* 0x03184009ff0075a7 */ /* 0x000e64000800110a */
[----:B-12---:R-:W-:Y:S05]  /*1160*/  @!P0 BRA `(.L_x_19) ;  /* 0x0000002c00ec8947 */ /* 0x006fea0003800000 */
.L_x_64:
[----:B------:R-:W-:Y:S01]  /*1170*/  NOP ;  /* 0x0000000000007918 */ /* 0x000fe20000000000 */
[----:B------:R-:W-:Y:S05]  /*1180*/  BRA.U UP0, `(.L_x_20) ;  /* 0x0000000100487547 */ /* 0x000fea000b800000 */
[----:B------:R-:W-:Y:S02]  /*1190*/  ULEA UR22, UR15, UR8, 0x9 ;  /* 0x000000080f167291 */ /* 0x000fe4000f8e48ff */
[----:B------:R-:W-:Y:S02]  /*11a0*/  ULEA UR9, UR15, UR8, 0xa ;  /* 0x000000080f097291 */ /* 0x000fe4000f8e50ff */
[----:B------:R-:W-:Y:S02]  /*11b0*/  UIADD3 UR22, UPT, UPT, UR22, 0x30000, URZ ;  /* 0x0003000016167890 */ /* 0x000fe4000fffe0ff */
[----:B------:R-:W-:Y:S02]  /*11c0*/  UIADD3 UR13, UPT, UPT, UR9, 0x30800, URZ ;  /* 0x00030800090d7890 */ /* 0x000fe4000fffe0ff */
[----:B------:R-:W-:Y:S02]  /*11d0*/  UIADD3 UR9, UPT, UPT, UR9, 0x30a00, URZ ;  /* 0x00030a0009097890 */ /* 0x000fe4000fffe0ff */
[----:B------:R-:W-:Y:S02]  /*11e0*/  USHF.R.U32.HI UR22, URZ, 0x4, UR22 ;  /* 0x00000004ff167899 */ /* 0x000fe40008011616 */
[----:B------:R-:W-:Y:S02]  /*11f0*/  USHF.R.U32.HI UR13, URZ, 0x4, UR13 ;  /* 0x00000004ff0d7899 */ /* 0x000fe4000801160d */
[----:B------:R-:W-:Y:S02]  /*1200*/  USHF.R.U32.HI UR9, URZ, 0x4, UR9 ;  /* 0x00000004ff097899 */ /* 0x000fe40008011609 */
[----:B------:R-:W-:Y:S02]  /*1210*/  ULOP3.LUT UR18, UR22, 0x3fe0, URZ, 0xc0, !UPT ;  /* 0x00003fe016127892 */ /* 0x000fe4000f8ec0ff */
[----:B------:R-:W-:Y:S02]  /*1220*/  ULOP3.LUT UR20, UR13, 0x3fc0, URZ, 0xc0, !UPT ;  /* 0x00003fc00d147892 */ /* 0x000fe4000f8ec0ff */
[----:B------:R-:W-:Y:S01]  /*1230*/  ULOP3.LUT UR22, UR9, 0x3fe0, URZ, 0xc0, !UPT ;  /* 0x00003fe009167892 */ /* 0x000fe2000f8ec0ff */
[----:B------:R-:W-:Y:S01]  /*1240*/  UMOV UR19, 0x4008 ;  /* 0x0000400800137882 */ /* 0x000fe20000000000 */
[----:B------:R-:W-:Y:S01]  /*1250*/  UMOV UR21, 0x4008 ;  /* 0x0000400800157882 */ /* 0x000fe20000000000 */
[----:B------:R-:W-:Y:S02]  /*1260*/  UMOV UR23, 0x4008 ;  /* 0x0000400800177882 */ /* 0x000fe40000000000 */
[----:B------:R2:W-:Y:S02]  /*1270*/  UTCCP.T.S.4x32dp128bit tmem[0x1c0], gdesc[UR18] ;  /* 0x0001c012ff0079e7 */ /* 0x0005e40009100000 */
[----:B------:R2:W-:Y:S02]  /*1280*/  UTCCP.T.S.4x32dp128bit tmem[0x1c4], gdesc[UR20] ;  /* 0x0001c414ff0079e7 */ /* 0x0005e40009100000 */
[----:B------:R2:W-:Y:S01]  /*1290*/  UTCCP.T.S.4x32dp128bit tmem[0x1c8], gdesc[UR22] ;  /* 0x0001c816ff0079e7 */ /* 0x0005e20009100000 */
[----:B------:R-:W-:Y:S02]  /*12a0*/  NOP ;  /* 0x0000000000007918 */ /* 0x000fe40000000000 */
.L_x_20:
[----:B------:R-:W-:Y:S01]  /*12b0*/  UISETP.NE.AND UP0, UPT, UR15, 0x3, UPT ;  /* 0x000000030f00788c */ /* 0x000fe2000bf05270 */
[----:B-1----:R-:W1:Y:S01]  /*12c0*/  SHFL.IDX PT, R2, R7, R0, 0x1f ;  /* 0x00001f0007027589 */ /* 0x002e6200000e0000 */
[----:B------:R-:W-:Y:S01]  /*12d0*/  UIADD3 UR9, UPT, UPT, UR15, 0x1, URZ ;  /* 0x000000010f097890 */ /* 0x000fe2000fffe0ff */
[----:B------:R-:W-:Y:S03]  /*12e0*/  NOP ;  /* 0x0000000000007918 */ /* 0x000fe60000000000 */
[----:B------:R-:W-:Y:S03]  /*12f0*/  USEL UR9, UR9, URZ, UP0 ;  /* 0x000000ff09097287 */ /* 0x000fe60008000000 */
[----:B------:R3:W4:Y:S01]  /*1300*/  SHFL.IDX PT, R6, R5, R0, 0x1f ;  /* 0x00001f0005067589 */ /* 0x00072200000e0000 */
[----:B------:R-:W-:Y:S02]  /*1310*/  USHF.L.U32 UR15, UR14, 0x4, URZ ;  /* 0x000000040e0f7899 */ /* 0x000fe400080006ff */
[----:B------:R-:W-:Y:S02]  /*1320*/  ULEA UR13, UR9, UR8, 0x3 ;  /* 0x00000008090d7291 */ /* 0x000fe4000f8e18ff */
[----:B------:R-:W-:Y:S01]  /*1330*/  ULEA UR14, UR14, 0x8b8, 0xd ;  /* 0x000008b80e0e7891 */ /* 0x000fe2000f8e68ff */
[----:B------:R-:W-:Y:S01]  /*1340*/  ISETP.NE.AND P0, PT, RZ, UR9, PT ;  /* 0x00000009ff007c0c */ /* 0x000fe2000bf05270 */
[----:B------:R-:W-:Y:S02]  /*1350*/  UISETP.NE.AND UP0, UPT, UR16, URZ, UPT ;  /* 0x000000ff1000728c */ /* 0x000fe4000bf05270 */
[----:B------:R-:W-:Y:S01]  /*1360*/  UPRMT UR15, UR15, 0x5410, UR14 ;  /* 0x000054100f0f7896 */ /* 0x000fe2000800000e */
[----:B------:R-:W-:Y:S01]  /*1370*/  SEL R11, RZ, 0x1, P0 ;  /* 0x00000001ff0b7807 */ /* 0x000fe20000000000 */
[----:B------:R-:W-:Y:S01]  /*1380*/  UIADD3 UR10, UPT, UPT, UR10, 0x31820, URZ ;  /* 0x000318200a0a7890 */ /* 0x000fe2000fffe0ff */
[----:B------:R-:W-:Y:S02]  /*1390*/  UMOV UR14, URZ ;  /* 0x000000ff000e7c82 */ /* 0x000fe40008000000 */
[----:B------:R-:W-:Y:S01]  /*13a0*/  LOP3.LUT R4, R4, R11, RZ, 0x3c, !PT ;  /* 0x0000000b04047212 */ /* 0x000fe200078e3cff */
[----:B--2---:R-:W-:Y:S01]  /*13b0*/  UMOV UR21, 0x40004040 ;  /* 0x4000404000157882 */ /* 0x004fe20000000000 */
[----:B------:R-:W-:Y:S01]  /*13c0*/  UMOV UR19, 0x40004040 ;  /* 0x4000404000137882 */ /* 0x000fe20000000000 */
[----:B------:R-:W-:Y:S01]  /*13d0*/  UMOV UR25, 0x40004040 ;  /* 0x4000404000197882 */ /* 0x000fe20000000000 */
[----:B------:R-:W-:Y:S01]  /*13e0*/  UMOV UR23, 0x40004040 ;  /* 0x4000404000177882 */ /* 0x000fe20000000000 */
[----:B------:R-:W-:Y:S01]  /*13f0*/  IMAD.U32 R9, R4, -0x80000000, RZ ;  /* 0x8000000004097824 */ /* 0x000fe200078e00ff */
[----:B------:R-:W-:Y:S01]  /*1400*/  UMOV UR29, 0x40004040 ;  /* 0x40004040001d7882 */ /* 0x000fe20000000000 */
[----:B------:R-:W-:Y:S01]  /*1410*/  UMOV UR27, 0x40004040 ;  /* 0x40004040001b7882 */ /* 0x000fe20000000000 */
[----:B------:R-:W-:Y:S01]  /*1420*/  UMOV UR33, 0x40004040 ;  /* 0x4000404000217882 */ /* 0x000fe20000000000 */
[----:B------:R-:W-:Y:S01]  /*1430*/  UMOV UR31, 0x40004040 ;  /* 0x40004040001f7882 */ /* 0x000fe20000000000 */
[----:B-1----:R-:W-:Y:S01]  /*1440*/  R2UR UR20, R2 ;  /* 0x00000000021472ca */ /* 0x002fe200000e0000 */
[----:B---3--:R-:W-:Y:S01]  /*1450*/  IMAD.U32 R0, RZ, RZ, UR9 ;  /* 0x00000009ff007e24 */ /* 0x008fe2000f8e00ff */
[----:B----4-:R-:W-:Y:S11]  /*1460*/  R2UR UR18, R6 ;  /* 0x00000000061272ca */ /* 0x010ff600000e0000 */
[----:B------:R-:W-:Y:S02]  /*1470*/  UIADD3 UR24, UPT, UPT, UR20, 0x2, URZ ;  /* 0x0000000214187890 */ /* 0x000fe4000fffe0ff */
[----:B------:R-:W-:Y:S01]  /*1480*/  UIADD3 UR22, UPT, UPT, UR18, 0x2, URZ ;  /* 0x0000000212167890 */ /* 0x000fe2000fffe0ff */
[----:B------:R1:W-:Y:S01]  /*1490*/  UTCQMMA gdesc[UR20], gdesc[UR18], tmem[UR12], tmem[UR14], idesc[UR15], tmem[UR6], UP0 ;  /* 0x00060e1214007dea */ /* 0x0003e2000800030c */
[----:B------:R-:W-:Y:S02]  /*14a0*/  UIADD3 UR28, UPT, UPT, UR20, 0x4, URZ ;  /* 0x00000004141c7890 */ /* 0x000fe4000fffe0ff */
[----:B------:R-:W-:Y:S02]  /*14b0*/  UIADD3 UR26, UPT, UPT, UR18, 0x4, URZ ;  /* 0x00000004121a7890 */ /* 0x000fe4000fffe0ff */
[----:B------:R-:W-:Y:S02]  /*14c0*/  UIADD3 UR32, UPT, UPT, UR20, 0x6, URZ ;  /* 0x0000000614207890 */ /* 0x000fe4000fffe0ff */
[----:B------:R-:W-:Y:S01]  /*14d0*/  UIADD3 UR30, UPT, UPT, UR18, 0x6, URZ ;  /* 0x00000006121e7890 */ /* 0x000fe2000fffe0ff */
[----:B------:R1:W-:Y:S04]  /*14e0*/  UTCQMMA gdesc[UR24], gdesc[UR22], tmem[UR12], tmem[UR14], idesc[UR15], tmem[UR6], UPT ;  /* 0x00060e1618007dea */ /* 0x0003e8000b80030c */
[----:B------:R1:W-:Y:S04]  /*14f0*/  UTCQMMA gdesc[UR28], gdesc[UR26], tmem[UR12], tmem[UR14], idesc[UR15], tmem[UR6], UPT ;  /* 0x00060e1a1c007dea */ /* 0x0003e8000b80030c */
[----:B------:R1:W-:Y:S01]  /*1500*/  UTCQMMA gdesc[UR32], gdesc[UR30], tmem[UR12], tmem[UR14], idesc[UR15], tmem[UR6], UPT ;  /* 0x00060e1e20007dea */ /* 0x0003e2000b80030c */
[----:B------:R1:W-:Y:S01]  /*1510*/  UTCBAR [UR10], URZ ;  /* 0x000000ff0a0073e9 */ /* 0x0003e200080000ff */
[----:B------:R-:W2:Y:S02]  /*1520*/  SYNCS.PHASECHK.TRANS64.TRYWAIT P0, [UR13+0x31840], R9 ;  /* 0x03184009ff0075a7 */ /* 0x000ea4000800110d */
[----:B-12---:R-:W-:Y:S05]  /*1530*/  @!P0 BRA `(.L_x_21) ;  /* 0x0000002c00148947 */ /* 0x006fea0003800000 */
.L_x_66:
[----:B------:R-:W-:Y:S01]  /*1540*/  UIADD3 UR10, UPT, UPT, UR16, 0x1, URZ ;  /* 0x00000001100a7890 */ /* 0x000fe2000fffe0ff */
[----:B-1----:R-:W1:Y:S01]  /*1550*/  SHFL.IDX PT, R2, R7, R0, 0x1f ;  /* 0x00001f0007027589 */ /* 0x002e6200000e0000 */
[----:B------:R-:W-:Y:S02]  /*1560*/  UIADD3 UR13, UPT, UPT, UR13, 0x31820, URZ ;  /* 0x000318200d0d7890 */ /* 0x000fe4000fffe0ff */
[----:B------:R-:W-:Y:S05]  /*1570*/  USHF.L.U32 UR14, UR10, 0xd, URZ ;  /* 0x0000000d0a0e7899 */ /* 0x000fea00080006ff */
[----:B------:R-:W2:Y:S01]  /*1580*/  SHFL.IDX PT, R6, R5, R0, 0x1f ;  /* 0x00001f0005067589 */ /* 0x000ea200000e0000 */
[----:B------:R-:W-:Y:S01]  /*1590*/  USHF.L.U32 UR15, UR10, 0x4, URZ ;  /* 0x000000040a0f7899 */ /* 0x000fe200080006ff */
[----:B------:R-:W-:Y:S01]  /*15a0*/  NOP ;  /* 0x0000000000007918 */ /* 0x000fe20000000000 */
[----:B------:R-:W-:Y:S01]  /*15b0*/  ULOP3.LUT UR14, UR14, 0x6000, URZ, 0xc0, !UPT ;  /* 0x000060000e0e7892 */ /* 0x000fe2000f8ec0ff */
[----:B------:R-:W-:Y:S01]  /*15c0*/  NOP ;  /* 0x0000000000007918 */ /* 0x000fe20000000000 */
[----:B------:R-:W-:Y:S02]  /*15d0*/  ULOP3.LUT UR15, UR15, 0x30, URZ, 0xc0, !UPT ;  /* 0x000000300f0f7892 */ /* 0x000fe4000f8ec0ff */
[----:B------:R-:W-:Y:S02]  /*15e0*/  ULOP3.LUT UR14, UR14, 0x8b8, URZ, 0xfc, !UPT ;  /* 0x000008b80e0e7892 */ /* 0x000fe4000f8efcff */
[----:B------:R-:W-:Y:S02]  /*15f0*/  UISETP.NE.AND UP0, UPT, UR10, 0x37, UPT ;  /* 0x000000370a00788c */ /* 0x000fe4000bf05270 */
[----:B------:R-:W-:Y:S01]  /*1600*/  UPRMT UR15, UR15, 0x5410, UR14 ;  /* 0x000054100f0f7896 */ /* 0x000fe2000800000e */
[----:B------:R-:W-:Y:S02]  /*1610*/  UMOV UR21, 0x40004040 ;  /* 0x4000404000157882 */ /* 0x000fe40000000000 */
[----:B------:R-:W-:Y:S01]  /*1620*/  UMOV UR14, URZ ;  /* 0x000000ff000e7c82 */ /* 0x000fe20008000000 */
[----:B------:R-:W-:Y:S01]  /*1630*/  UMOV UR19, 0x40004040 ;  /* 0x4000404000137882 */ /* 0x000fe20000000000 */
[----:B------:R-:W-:Y:S01]  /*1640*/  UMOV UR25, 0x40004040 ;  /* 0x4000404000197882 */ /* 0x000fe20000000000 */
[----:B------:R-:W-:Y:S01]  /*1650*/  UMOV UR23, 0x40004040 ;  /* 0x4000404000177882 */ /* 0x000fe20000000000 */
[----:B------:R-:W-:Y:S01]  /*1660*/  UMOV UR29, 0x40004040 ;  /* 0x40004040001d7882 */ /* 0x000fe20000000000 */
[----:B-1----:R-:W-:Y:S01]  /*1670*/  R2UR UR20, R2 ;  /* 0x00000000021472ca */ /* 0x002fe200000e0000 */
[----:B------:R-:W-:Y:S01]  /*1680*/  UMOV UR27, 0x40004040 ;  /* 0x40004040001b7882 */ /* 0x000fe20000000000 */
[----:B--2---:R-:W-:Y:S01]  /*1690*/  R2UR UR18, R6 ;  /* 0x00000000061272ca */ /* 0x004fe200000e0000 */
[----:B------:R-:W-:Y:S01]  /*16a0*/  UMOV UR33, 0x40004040 ;  /* 0x4000404000217882 */ /* 0x000fe20000000000 */
[----:B------:R-:W-:Y:S09]  /*16b0*/  UMOV UR31, 0x40004040 ;  /* 0x40004040001f7882 */ /* 0x000ff20000000000 */
[----:B------:R-:W-:Y:S02]  /*16c0*/  UIADD3 UR24, UPT, UPT, UR20, 0x2, URZ ;  /* 0x0000000214187890 */ /* 0x000fe4000fffe0ff */
[----:B------:R-:W-:Y:S01]  /*16d0*/  UIADD3 UR22, UPT, UPT, UR18, 0x2, URZ ;  /* 0x0000000212167890 */ /* 0x000fe2000fffe0ff */
[----:B------:R1:W-:Y:S01]  /*16e0*/  UTCQMMA gdesc[UR20], gdesc[UR18], tmem[UR12], tmem[UR14], idesc[UR15], tmem[UR4], UPT ;  /* 0x00040e1214007dea */ /* 0x0003e2000b80030c */
        /* <DEDUP_REMOVED lines=8> */
[----:B------:R-:W-:Y:S05]  /*1770*/  BRA.U UP0, `(.L_x_22) ;  /* 0x0000000100087547 */ /* 0x000fea000b800000 */
[----:B------:R2:W-:Y:S01]  /*1780*/  UTCBAR [UR11], URZ ;  /* 0x000000ff0b0073e9 */ /* 0x0005e200080000ff */
[----:B------:R-:W-:Y:S01]  /*1790*/  NOP ;  /* 0x0000000000007918 */ /* 0x000fe20000000000 */
.L_x_22:
[----:B------:R-:W-:Y:S02]  /*17a0*/  UISETP.NE.AND UP0, UPT, UR9, 0x3, UPT ;  /* 0x000000030900788c */ /* 0x000fe4000bf05270 */
[----:B------:R-:W-:Y:S02]  /*17b0*/  UIADD3 UR9, UPT, UPT, UR9, 0x1, URZ ;  /* 0x0000000109097890 */ /* 0x000fe4000fffe0ff */
[----:B------:R-:W-:Y:S02]  /*17c0*/  UIADD3 UR16, UPT, UPT, UR16, 0x2, URZ ;  /* 0x0000000210107890 */ /* 0x000fe4000fffe0ff */
[----:B-1----:R-:W-:Y:S02]  /*17d0*/  USEL UR15, UR9, URZ, UP0 ;  /* 0x000000ff090f7287 */ /* 0x002fe40008000000 */
[----:B------:R-:W-:Y:S04]  /*17e0*/  UISETP.NE.AND UP0, UPT, UR16, 0x38, UPT ;  /* 0x000000381000788c */ /* 0x000fe8000bf05270 */
[----:B------:R-:W-:Y:S04]  /*17f0*/  ISETP.NE.AND P0, PT, RZ, UR15, PT ;  /* 0x0000000fff007c0c */ /* 0x000fe8000bf05270 */
[----:B------:R-:W-:Y:S04]  /*1800*/  SEL R9, RZ, 0x1, P0 ;  /* 0x00000001ff097807 */ /* 0x000fe80000000000 */
[----:B------:R-:W-:Y:S01]  /*1810*/  LOP3.LUT R4, R4, R9, RZ, 0x3c, !PT ;  /* 0x0000000904047212 */ /* 0x000fe200078e3cff */
[----:B------:R-:W-:Y:S06]  /*1820*/  BRA.U UP0, `(.L_x_23) ;  /* 0xfffffff900387547 */ /* 0x000fec000b83ffff */
[----:B------:R-:W-:-:S13]  /*1830*/  ISETP.NE.AND P0, PT, R3, UR17, PT ;  /* 0x0000001103007c0c */ /* 0x000fda000bf05270 */
[----:B--2---:R-:W-:Y:S05]  /*1840*/  @!P0 EXIT ;  /* 0x000000000000894d */ /* 0x004fea0003800000 */
[----:B------:R-:W-:Y:S01]  /*1850*/  UIADD3 UR17, UPT, UPT, UR17, 0x1, URZ ;  /* 0x0000000111117890 */ /* 0x000fe2000fffe0ff */
[----:B------:R-:W-:Y:S11]  /*1860*/  BRA `(.L_x_24) ;  /* 0xfffffff400ec7947 */ /* 0x000ff6000383ffff */
.L_x_11:
[----:B------:R-:W-:-:S13]  /*1870*/  ELECT P0, URZ, PT ;  /* 0x0000000000ff782f */ /* 0x000fda0003800000 */
[----:B------:R-:W-:Y:S05]  /*1880*/  @!P0 BRA `(.L_x_13) ;  /* 0x0000000800608947 */ /* 0x000fea0003800000 */
[----:B------:R-:W1:Y:S02]  /*1890*/  S2R R2, SR_CTAID.X ;  /* 0x0000000000027919 */ /* 0x000e640000002500 */
[----:B-1----:R-:W-:-:S13]  /*18a0*/  ISETP.GE.U32.AND P0, PT, R2, R5, PT ;  /* 0x000000050200720c */ /* 0x002fda0003f06070 */
[----:B------:R-:W-:Y:S05]  /*18b0*/  @P0 EXIT ;  /* 0x000000000000094d */ /* 0x000fea0003800000 */
[----:B------:R-:W1:Y:S01]  /*18c0*/  LDC.64 R12, c[0x0][0x348] ;  /* 0x0000d200ff0c7b82 */ /* 0x000e620000000a00 */
[-C--:B------:R-:W-:Y:S01]  /*18d0*/  LOP3.LUT R0, RZ, R2.reuse, RZ, 0x33, !PT ;  /* 0x00000002ff007212 */ /* 0x080fe200078e33ff */
[----:B------:R-:W-:Y:S02]  /*18e0*/  HFMA2 R9, -RZ, RZ, 0, 0 ;  /* 0x00000000ff097431 */ /* 0x000fe400000001ff */
[----:B------:R-:W-:Y:S01]  /*18f0*/  IMAD.MOV.U32 R11, RZ, RZ, RZ ;  /* 0x000000ffff0b7224 */ /* 0x000fe200078e00ff */
[----:B------:R-:W-:Y:S01]  /*1900*/  MOV R3, R2 ;  /* 0x0000000200037202 */ /* 0x000fe20000000f00 */
[----:B------:R-:W-:-:S04]  /*1910*/  IMAD.IADD R0, R5, 0x1, R0 ;  /* 0x0000000105007824 */ /* 0x000fc800078e0200 */
[----:B------:R-:W-:-:S05]  /*1920*/  IMAD.HI.U32 R0, R0, -0x1e0387f1, RZ ;  /* 0xe1fc780f00007827 */ /* 0x000fca00078e00ff */
[----:B------:R-:W-:-:S07]  /*1930*/  SHF.R.U32.HI R0, RZ, 0x7, R0 ;  /* 0x00000007ff007819 */ /* 0x000fce0000011600 */
.L_x_30:
[----:B------:R-:W-:Y:S02]  /*1940*/  SHF.R.U32.HI R4, RZ, 0x4, R3 ;  /* 0x00000004ff047819 */ /* 0x000fe40000011603 */
[----:B------:R-:W-:-:S03]  /*1950*/  MOV R6, 0x19c0 ;  /* 0x000019c000067802 */ /* 0x000fc60000000f00 */
[----:B------:R-:W-:-:S04]  /*1960*/  IMAD.HI.U32 R4, R4, 0xd79435f, RZ ;  /* 0x0d79435f04047827 */ /* 0x000fc800078e00ff */
[C---:B------:R-:W-:Y:S02]  /*1970*/  IMAD R35, R4.reuse, -0x10, R31 ;  /* 0xfffffff004237824 */ /* 0x040fe400078e021f */
[----:B------:R-:W-:-:S03]  /*1980*/  IMAD R3, R4, -0x130, R3 ;  /* 0xfffffed004037824 */ /* 0x000fc600078e0203 */
[----:B------:R-:W-:Y:S02]  /*1990*/  VIMNMX.U32 R35, PT, PT, R35, 0x10, PT ;  /* 0x0000001023237848 */ /* 0x000fe40003fe0000 */
[----:B------:R-:W-:Y:S02]  /*19a0*/  LOP3.LUT R7, R3, 0xffff, RZ, 0xc0, !PT ;  /* 0x0000ffff03077812 */ /* 0x000fe400078ec0ff */
[----:B-1----:R-:W-:Y:S05]  /*19b0*/  CALL.REL.NOINC `($__internal_3_$__cuda_sm20_div_u16) ;  /* 0x0000002800b47944 */ /* 0x002fea0003c00000 */
[----:B------:R-:W-:Y:S01]  /*19c0*/  PRMT R35, R35, 0x9910, RZ ;  /* 0x0000991023237816 */ /* 0x000fe200000000ff */
[----:B------:R-:W1:Y:S01]  /*19d0*/  S2R R5, SR_CgaCtaId ;  /* 0x0000000000057919 */ /* 0x000e620000008800 */
[----:B------:R-:W-:Y:S01]  /*19e0*/  PRMT R6, R36, 0x9910, RZ ;  /* 0x0000991024067816 */ /* 0x000fe200000000ff */
[----:B------:R-:W-:Y:S01]  /*19f0*/  IMAD.MOV.U32 R10, RZ, RZ, 0x100 ;  /* 0x00000100ff0a7424 */ /* 0x000fe200078e00ff */
[----:B------:R-:W-:Y:S02]  /*1a00*/  MOV R8, 0x400 ;  /* 0x0000040000087802 */ /* 0x000fe40000000f00 */
[----:B------:R-:W-:Y:S01]  /*1a10*/  MOV R14, RZ ;  /* 0x000000ff000e7202 */ /* 0x000fe20000000f00 */
[----:B------:R-:W-:-:S04]  /*1a20*/  IMAD R6, R35, R6, RZ ;  /* 0x0000000623067224 */ /* 0x000fc800078e02ff */
[----:B------:R-:W-:-:S05]  /*1a30*/  IMAD.MOV R6, RZ, RZ, -R6 ;  /* 0x000000ffff067224 */ /* 0x000fca00078e0a06 */
[----:B------:R-:W-:-:S05]  /*1a40*/  PRMT R6, R6, 0x7710, RZ ;  /* 0x0000771006067816 */ /* 0x000fca00000000ff */
[----:B------:R-:W-:-:S05]  /*1a50*/  IMAD.IADD R6, R3, 0x1, R6 ;  /* 0x0000000103067824 */ /* 0x000fca00078e0206 */
[----:B------:R-:W-:Y:S02]  /*1a60*/  LOP3.LUT R7, R6, 0xffff, RZ, 0xc0, !PT ;  /* 0x0000ffff06077812 */ /* 0x000fe400078ec0ff */
[----:B------:R-:W-:-:S03]  /*1a70*/  LOP3.LUT R6, R36, 0xffff, RZ, 0xc0, !PT ;  /* 0x0000ffff24067812 */ /* 0x000fc600078ec0ff */
[----:B------:R-:W-:Y:S01]  /*1a80*/  IMAD R7, R4, 0x10, R7 ;  /* 0x0000001004077824 */ /* 0x000fe200078e0207 */
[----:B-1----:R-:W-:Y:S01]  /*1a90*/  LEA R3, R5, R8, 0x18 ;  /* 0x0000000805037211 */ /* 0x002fe200078ec0ff */
[----:B------:R-:W-:-:S03]  /*1aa0*/  IMAD R6, R6, 0xe0, RZ ;  /* 0x000000e006067824 */ /* 0x000fc600078e02ff */
[----:B------:R-:W-:-:S07]  /*1ab0*/  SHF.L.U32 R7, R7, 0x7, RZ ;  /* 0x0000000707077819 */ /* 0x000fce00000006ff */
.L_x_29:
[----:B------:R-:W-:Y:S01]  /*1ac0*/  LOP3.LUT R9, R9, 0x1, RZ, 0x3c, !PT ;  /* 0x0000000109097812 */ /* 0x000fe200078e3cff */
[----:B------:R-:W-:Y:S05]  /*1ad0*/  YIELD ;  /* 0x0000000000007946 */ /* 0x000fea0003800000 */
[----:B------:R-:W-:-:S04]  /*1ae0*/  SHF.L.U32 R4, R9, 0x1f, RZ ;  /* 0x0000001f09047819 */ /* 0x000fc800000006ff */
[----:B-1----:R-:W1:Y:S02]  /*1af0*/  SYNCS.PHASECHK.TRANS64.TRYWAIT P0, [R3+URZ+0x31820], R4 ;  /* 0x03182004030075a7 */ /* 0x002e6400080011ff */
[----:B-12---:R-:W-:Y:S05]  /*1b00*/  @!P0 BRA `(.L_x_25) ;  /* 0x0000002400bc8947 */ /* 0x006fea0003800000 */
.L_x_68:
[----:B------:R-:W2:Y:S01]  /*1b10*/  LDCU.64 UR12, c[0x0][0x348] ;  /* 0x00006900ff0c77ac */ /* 0x000ea20008000a00 */
[C---:B------:R-:W-:Y:S01]  /*1b20*/  IADD3 R18, P1, PT, R12.reuse, 0x40, RZ ;  /* 0x000000400c127810 */ /* 0x040fe20007f3e0ff */
[----:B------:R-:W-:Y:S01]  /*1b30*/  IMAD.MOV.U32 R8, RZ, RZ, 0xb580 ;  /* 0x0000b580ff087424 */ /* 0x000fe200078e00ff */
[----:B------:R-:W-:Y:S01]  /*1b40*/  IADD3 R16, P0, PT, R12, 0xc0, RZ ;  /* 0x000000c00c107810 */ /* 0x000fe20007f1e0ff */
[----:B------:R-:W-:Y:S01]  /*1b50*/  UMOV UR20, 0x0 ;  /* 0x0000000000147882 */ /* 0x000fe20000000000 */
[----:B------:R-:W-:Y:S01]  /*1b60*/  R2UR UR10, R10 ;  /* 0x000000000a0a72ca */ /* 0x000fe200000e0000 */
[--C-:B------:R-:W-:Y:S01]  /*1b70*/  IMAD.X R19, RZ, RZ, R13.reuse, P1 ;  /* 0x000000ffff137224 */ /* 0x100fe200008e060d */
[----:B------:R-:W-:Y:S01]  /*1b80*/  R2UR UR16, R3 ;  /* 0x00000000031072ca */ /* 0x000fe200000e0000 */
[----:B------:R-:W-:Y:S01]  /*1b90*/  IMAD.X R17, RZ, RZ, R13, P0 ;  /* 0x000000ffff117224 */ /* 0x000fe200000e060d */
[----:B------:R-:W-:Y:S01]  /*1ba0*/  R2UR UR11, R7 ;  /* 0x00000000070b72ca */ /* 0x000fe200000e0000 */
[----:B------:R-:W-:Y:S01]  /*1bb0*/  UMOV UR21, 0x10000000 ;  /* 0x1000000000157882 */ /* 0x000fe20000000000 */
[----:B------:R-:W-:Y:S01]  /*1bc0*/  R2UR UR28, R18 ;  /* 0x00000000121c72ca */ /* 0x000fe200000e0000 */
[----:B------:R-:W-:Y:S01]  /*1bd0*/  IMAD.U32 R4, R9, -0x80000000, RZ ;  /* 0x8000000009047824 */ /* 0x000fe200078e00ff */
[----:B------:R-:W-:-:S02]  /*1be0*/  R2UR UR29, R19 ;  /* 0x00000000131d72ca */ /* 0x000fc400000e0000 */
[----:B------:R-:W-:Y:S02]  /*1bf0*/  R2UR UR7, R6 ;  /* 0x00000000060772ca */ /* 0x000fe400000e0000 */
[----:B------:R-:W-:Y:S01]  /*1c00*/  R2UR UR26, R16 ;  /* 0x00000000101a72ca */ /* 0x000fe200000e0000 */
[----:B--2---:R-:W-:Y:S01]  /*1c10*/  UIADD3 UR24, UP1, UPT, UR12, 0x140, URZ ;  /* 0x000001400c187890 */ /* 0x004fe2000ff3e0ff */
[----:B------:R-:W-:Y:S01]  /*1c20*/  R2UR UR27, R17 ;  /* 0x00000000111b72ca */ /* 0x000fe200000e0000 */
[----:B------:R-:W-:Y:S01]  /*1c30*/  UIADD3 UR22, UP0, UPT, UR12, 0x1c0, URZ ;  /* 0x000001c00c167890 */ /* 0x000fe2000ff1e0ff */
[----:B------:R-:W-:Y:S01]  /*1c40*/  R2UR UR15, R14 ;  /* 0x000000000e0f72ca */ /* 0x000fe200000e0000 */
[----:B------:R-:W-:Y:S02]  /*1c50*/  UIADD3 UR10, UPT, UPT, UR10, -0x100, URZ ;  /* 0xffffff000a0a7890 */ /* 0x000fe4000fffe0ff */
[----:B------:R-:W-:Y:S02]  /*1c60*/  UIADD3 UR8, UPT, UPT, UR16, 0x4000, URZ ;  /* 0x0000400010087890 */ /* 0x000fe4000fffe0ff */
[----:B------:R-:W-:-:S02]  /*1c70*/  UIADD3 UR9, UPT, UPT, UR16, 0x31800, URZ ;  /* 0x0003180010097890 */ /* 0x000fc4000fffe0ff */
[----:B------:R-:W-:Y:S02]  /*1c80*/  UIADD3 UR4, UPT, UPT, UR16, 0x14000, URZ ;  /* 0x0001400010047890 */ /* 0x000fe4000fffe0ff */
[----:B------:R-:W-:Y:S02]  /*1c90*/  UIADD3 UR12, UPT, UPT, UR16, 0x30000, URZ ;  /* 0x00030000100c7890 */ /* 0x000fe4000fffe0ff */
[----:B------:R-:W-:Y:S02]  /*1ca0*/  UIADD3.X UR25, UPT, UPT, URZ, UR13, URZ, UP1, !UPT ;  /* 0x0000000dff197290 */ /* 0x000fe40008ffe4ff */
[----:B------:R-:W-:Y:S01]  /*1cb0*/  UIADD3 UR16, UPT, UPT, UR16, 0x30800, URZ ;  /* 0x0003080010107890 */ /* 0x000fe2000fffe0ff */
[----:B------:R2:W-:Y:S01]  /*1cc0*/  UTMALDG.2D [UR8], [UR28], desc[UR20] ;  /* 0x000014081c0075b4 */ /* 0x0005e20008009000 */
[----:B------:R-:W-:Y:S01]  /*1cd0*/  UIADD3.X UR23, UPT, UPT, URZ, UR13, URZ, UP0, !UPT ;  /* 0x0000000dff177290 */ /* 0x000fe200087fe4ff */
[----:B------:R-:W-:Y:S01]  /*1ce0*/  UMOV UR5, UR9 ;  /* 0x0000000900057c82 */ /* 0x000fe20008000000 */
[----:B------:R-:W-:Y:S01]  /*1cf0*/  UMOV UR6, UR10 ;  /* 0x0000000a00067c82 */ /* 0x000fe20008000000 */
[----:B------:R-:W-:Y:S01]  /*1d00*/  UMOV UR14, UR11 ;  /* 0x0000000b000e7c82 */ /* 0x000fe20008000000 */
[----:B------:R-:W-:Y:S01]  /*1d10*/  UMOV UR13, UR9 ;  /* 0x00000009000d7c82 */ /* 0x000fe20008000000 */
[----:B------:R-:W-:Y:S01]  /*1d20*/  UMOV UR18, UR7 ;  /* 0x0000000700127c82 */ /* 0x000fe20008000000 */
[----:B------:R2:W-:Y:S01]  /*1d30*/  UTMALDG.2D [UR4], [UR26], desc[UR20] ;  /* 0x000014041a0075b4 */ /* 0x0005e20008009000 */
[----:B------:R-:W-:Y:S01]  /*1d40*/  UMOV UR19, UR15 ;  /* 0x0000000f00137c82 */ /* 0x000fe20008000000 */
[----:B------:R-:W-:Y:S01]  /*1d50*/  UMOV UR17, UR9 ;  /* 0x0000000900117c82 */ /* 0x000fe20008000000 */
[----:B------:R2:W-:Y:S01]  /*1d60*/  UTMALDG.2D [UR12], [UR24], desc[UR20] ;  /* 0x0000140c180075b4 */ /* 0x0005e20008009000 */
[----:B------:R2:W-:Y:S01]  /*1d70*/  UTMALDG.2D [UR16], [UR22], desc[UR20] ;  /* 0x00001410160075b4 */ /* 0x0005e20008009000 */
[----:B------:R2:W-:Y:S01]  /*1d80*/  SYNCS.ARRIVE.TRANS64 RZ, [R3+URZ+0x31800], R8 ;  /* 0x0318000803ff79a7 */ /* 0x0005e200080000ff */
[----:B------:R-:W3:Y:S02]  /*1d90*/  SYNCS.PHASECHK.TRANS64.TRYWAIT P0, [R3+URZ+0x31828], R4 ;  /* 0x03182804030075a7 */ /* 0x000ee400080011ff */
[----:B--23--:R-:W-:Y:S05]  /*1da0*/  @!P0 BRA `(.L_x_26) ;  /* 0x0000002400308947 */ /* 0x00cfea0003800000 */
.L_x_70:
[----:B------:R-:W-:Y:S01]  /*1db0*/  R2UR UR10, R10 ;  /* 0x000000000a0a72ca */ /* 0x000fe200000e0000 */
[----:B------:R-:W-:Y:S01]  /*1dc0*/  IMAD.MOV.U32 R8, RZ, RZ, 0xb000 ;  /* 0x0000b000ff087424 */ /* 0x000fe200078e00ff */
[----:B------:R-:W-:Y:S01]  /*1dd0*/  R2UR UR4, R3 ;  /* 0x00000000030472ca */ /* 0x000fe200000e0000 */
[----:B------:R-:W-:Y:S01]  /*1de0*/  UMOV UR14, 0x0 ;  /* 0x00000000000e7882 */ /* 0x000fe20000000000 */
[----:B------:R-:W-:Y:S01]  /*1df0*/  R2UR UR16, R18 ;  /* 0x00000000121072ca */ /* 0x000fe200000e0000 */
[----:B------:R-:W-:Y:S01]  /*1e00*/  UMOV UR15, 0x10000000 ;  /* 0x10000000000f7882 */ /* 0x000fe20000000000 */
[----:B------:R-:W-:Y:S02]  /*1e10*/  R2UR UR17, R19 ;  /* 0x00000000131172ca */ /* 0x000fe400000e0000 */
[----:B------:R-:W-:Y:S02]  /*1e20*/  R2UR UR11, R7 ;  /* 0x00000000070b72ca */ /* 0x000fe400000e0000 */
[----:B------:R-:W-:-:S02]  /*1e30*/  R2UR UR12, R16 ;  /* 0x00000000100c72ca */ /* 0x000fc400000e0000 */
[----:B------:R-:W-:Y:S01]  /*1e40*/  R2UR UR13, R17 ;  /* 0x00000000110d72ca */ /* 0x000fe200000e0000 */
[----:B------:R-:W-:Y:S01]  /*1e50*/  UIADD3 UR10, UPT, UPT, UR10, -0x80, URZ ;  /* 0xffffff800a0a7890 */ /* 0x000fe2000fffe0ff */
[----:B------:R-:W-:Y:S01]  /*1e60*/  R2UR UR7, R6 ;  /* 0x00000000060772ca */ /* 0x000fe200000e0000 */
[----:B------:R-:W-:Y:S02]  /*1e70*/  UIADD3 UR8, UPT, UPT, UR4, 0x8000, URZ ;  /* 0x0000800004087890 */ /* 0x000fe4000fffe0ff */
[----:B------:R-:W-:Y:S02]  /*1e80*/  UIADD3 UR9, UPT, UPT, UR4, 0x31808, URZ ;  /* 0x0003180804097890 */ /* 0x000fe4000fffe0ff */
[----:B------:R-:W-:Y:S01]  /*1e90*/  UIADD3 UR4, UPT, UPT, UR4, 0x1b000, URZ ;  /* 0x0001b00004047890 */ /* 0x000fe2000fffe0ff */
[----:B------:R-:W-:-:S04]  /*1ea0*/  UMOV UR6, UR10 ;  /* 0x0000000a00067c82 */ /* 0x000fc80008000000 */
[----:B------:R-:W-:Y:S02]  /*1eb0*/  UMOV UR5, UR9 ;  /* 0x0000000900057c82 */ /* 0x000fe40008000000 */
[----:B------:R2:W-:Y:S02]  /*1ec0*/  UTMALDG.2D [UR8], [UR16], desc[UR14] ;  /* 0x00000e08100075b4 */ /* 0x0005e40008009000 */
[----:B------:R2:W-:Y:S01]  /*1ed0*/  UTMALDG.2D [UR4], [UR12], desc[UR14] ;  /* 0x00000e040c0075b4 */ /* 0x0005e20008009000 */
[----:B------:R2:W-:Y:S01]  /*1ee0*/  SYNCS.ARRIVE.TRANS64 RZ, [R3+URZ+0x31808], R8 ;  /* 0x0318080803ff79a7 */ /* 0x0005e200080000ff */
[----:B------:R-:W3:Y:S02]  /*1ef0*/  SYNCS.PHASECHK.TRANS64.TRYWAIT P0, [R3+URZ+0x31830], R4 ;  /* 0x03183004030075a7 */ /* 0x000ee400080011ff */
[----:B--23--:R-:W-:Y:S05]  /*1f00*/  @!P0 BRA `(.L_x_27) ;  /* 0x0000002000f08947 */ /* 0x00cfea0003800000 */
.L_x_72:
[----:B------:R-:W-:Y:S01]  /*1f10*/  R2UR UR4, R3 ;  /* 0x00000000030472ca */ /* 0x000fe200000e0000 */
[----:B------:R-:W-:Y:S01]  /*1f20*/  UMOV UR14, 0x0 ;  /* 0x00000000000e7882 */ /* 0x000fe20000000000 */
[----:B------:R-:W-:Y:S01]  /*1f30*/  R2UR UR10, R10 ;  /* 0x000000000a0a72ca */ /* 0x000fe200000e0000 */
[----:B------:R-:W-:Y:S01]  /*1f40*/  UMOV UR15, 0x10000000 ;  /* 0x10000000000f7882 */ /* 0x000fe20000000000 */
[----:B------:R-:W-:Y:S01]  /*1f50*/  R2UR UR16, R18 ;  /* 0x00000000121072ca */ /* 0x000fe200000e0000 */
[----:B-1----:R-:W-:Y:S01]  /*1f60*/  VIADD R5, R10, 0x80 ;  /* 0x000000800a057836 */ /* 0x002fe20000000000 */
[----:B------:R-:W-:Y:S02]  /*1f70*/  R2UR UR17, R19 ;  /* 0x00000000131172ca */ /* 0x000fe400000e0000 */
[----:B------:R-:W-:Y:S02]  /*1f80*/  R2UR UR11, R7 ;  /* 0x00000000070b72ca */ /* 0x000fe400000e0000 */
[----:B------:R-:W-:-:S02]  /*1f90*/  R2UR UR12, R16 ;  /* 0x00000000100c72ca */ /* 0x000fc400000e0000 */
[----:B------:R-:W-:Y:S01]  /*1fa0*/  R2UR UR13, R17 ;  /* 0x00000000110d72ca */ /* 0x000fe200000e0000 */
[----:B------:R-:W-:Y:S01]  /*1fb0*/  UIADD3 UR8, UPT, UPT, UR4, 0xc000, URZ ;  /* 0x0000c00004087890 */ /* 0x000fe2000fffe0ff */
[----:B------:R-:W-:Y:S01]  /*1fc0*/  R2UR UR7, R6 ;  /* 0x00000000060772ca */ /* 0x000fe200000e0000 */
[----:B------:R-:W-:Y:S02]  /*1fd0*/  UIADD3 UR9, UPT, UPT, UR4, 0x31810, URZ ;  /* 0x0003181004097890 */ /* 0x000fe4000fffe0ff */
[----:B------:R-:W-:Y:S01]  /*1fe0*/  UIADD3 UR4, UPT, UPT, UR4, 0x22000, URZ ;  /* 0x0002200004047890 */ /* 0x000fe2000fffe0ff */
[----:B------:R-:W-:-:S04]  /*1ff0*/  UMOV UR6, UR10 ;  /* 0x0000000a00067c82 */ /* 0x000fc80008000000 */
[----:B------:R-:W-:Y:S02]  /*2000*/  UMOV UR5, UR9 ;  /* 0x0000000900057c82 */ /* 0x000fe40008000000 */
[----:B------:R1:W-:Y:S03]  /*2010*/  UTMALDG.2D [UR8], [UR16], desc[UR14] ;  /* 0x00000e08100075b4 */ /* 0x0003e60008009000 */
[----:B------:R1:W-:Y:S01]  /*2020*/  UTMALDG.2D [UR4], [UR12], desc[UR14] ;  /* 0x00000e040c0075b4 */ /* 0x0003e20008009000 */
[----:B------:R1:W-:Y:S01]  /*2030*/  SYNCS.ARRIVE.TRANS64 RZ, [R3+URZ+0x31810], R8 ;  /* 0x0318100803ff79a7 */ /* 0x0003e200080000ff */
[----:B------:R-:W2:Y:S02]  /*2040*/  SYNCS.PHASECHK.TRANS64.TRYWAIT P0, [R3+URZ+0x31838], R4 ;  /* 0x03183804030075a7 */ /* 0x000ea400080011ff */
[----:B-12---:R-:W-:Y:S05]  /*2050*/  @!P0 BRA `(.L_x_28) ;  /* 0x0000002000b48947 */ /* 0x006fea0003800000 */
.L_x_74:
[----:B------:R-:W-:Y:S01]  /*2060*/  R2UR UR4, R3 ;  /* 0x00000000030472ca */ /* 0x000fe200000e0000 */
[----:B------:R-:W-:Y:S01]  /*2070*/  VIADD R10, R10, 0x200 ;  /* 0x000002000a0a7836 */ /* 0x000fe20000000000 */
[----:B------:R-:W-:Y:S01]  /*2080*/  R2UR UR10, R5 ;  /* 0x00000000050a72ca */ /* 0x000fe200000e0000 */
[----:B------:R-:W-:Y:S01]  /*2090*/  UMOV UR14, 0x0 ;  /* 0x00000000000e7882 */ /* 0x000fe20000000000 */
[----:B------:R-:W-:Y:S01]  /*20a0*/  R2UR UR16, R18 ;  /* 0x00000000121072ca */ /* 0x000fe200000e0000 */
[----:B------:R-:W-:Y:S01]  /*20b0*/  UMOV UR15, 0x10000000 ;  /* 0x10000000000f7882 */ /* 0x000fe20000000000 */
[----:B------:R-:W-:Y:S01]  /*20c0*/  R2UR UR17, R19 ;  /* 0x00000000131172ca */ /* 0x000fe200000e0000 */
[----:B------:R-:W-:Y:S01]  /*20d0*/  VIADD R14, R14, 0x1 ;  /* 0x000000010e0e7836 */ /* 0x000fe20000000000 */
[----:B------:R-:W-:Y:S02]  /*20e0*/  R2UR UR11, R7 ;  /* 0x00000000070b72ca */ /* 0x000fe400000e0000 */
[----:B------:R-:W-:-:S02]  /*20f0*/  R2UR UR12, R16 ;  /* 0x00000000100c72ca */ /* 0x000fc400000e0000 */
[----:B------:R-:W-:Y:S01]  /*2100*/  R2UR UR13, R17 ;  /* 0x00000000110d72ca */ /* 0x000fe200000e0000 */
[----:B------:R-:W-:Y:S01]  /*2110*/  UIADD3 UR8, UPT, UPT, UR4, 0x10000, URZ ;  /* 0x0001000004087890 */ /* 0x000fe2000fffe0ff */
[----:B------:R-:W-:Y:S01]  /*2120*/  R2UR UR7, R6 ;  /* 0x00000000060772ca */ /* 0x000fe200000e0000 */
[----:B------:R-:W-:Y:S01]  /*2130*/  UIADD3 UR9, UPT, UPT, UR4, 0x31818, URZ ;  /* 0x0003181804097890 */ /* 0x000fe2000fffe0ff */
[----:B------:R-:W-:Y:S01]  /*2140*/  ISETP.NE.AND P0, PT, R10, 0x1d00, PT ;  /* 0x00001d000a00780c */ /* 0x000fe20003f05270 */
[----:B------:R-:W-:Y:S01]  /*2150*/  UIADD3 UR4, UPT, UPT, UR4, 0x29000, URZ ;  /* 0x0002900004047890 */ /* 0x000fe2000fffe0ff */
[----:B------:R-:W-:-:S04]  /*2160*/  UMOV UR6, UR10 ;  /* 0x0000000a00067c82 */ /* 0x000fc80008000000 */
[----:B------:R-:W-:Y:S02]  /*2170*/  UMOV UR5, UR9 ;  /* 0x0000000900057c82 */ /* 0x000fe40008000000 */
[----:B------:R2:W-:Y:S03]  /*2180*/  UTMALDG.2D [UR8], [UR16], desc[UR14] ;  /* 0x00000e08100075b4 */ /* 0x0005e60008009000 */
[----:B------:R2:W-:Y:S01]  /*2190*/  UTMALDG.2D [UR4], [UR12], desc[UR14] ;  /* 0x00000e040c0075b4 */ /* 0x0005e20008009000 */
[----:B------:R2:W-:Y:S01]  /*21a0*/  SYNCS.ARRIVE.TRANS64 RZ, [R3+URZ+0x31818], R8 ;  /* 0x0318180803ff79a7 */ /* 0x0005e200080000ff */
[----:B------:R-:W-:Y:S05]  /*21b0*/  @P0 BRA `(.L_x_29) ;  /* 0xfffffff800400947 */ /* 0x000fea000383ffff */
[----:B------:R-:W-:-:S13]  /*21c0*/  ISETP.NE.AND P0, PT, R11, R0, PT ;  /* 0x000000000b00720c */ /* 0x000fda0003f05270 */
[----:B--2---:R-:W-:Y:S05]  /*21d0*/  @!P0 EXIT ;  /* 0x000000000000894d */ /* 0x004fea0003800000 */
[----:B------:R-:W-:-:S05]  /*21e0*/  IADD3 R11, PT, PT, R11, 0x1, RZ ;  /* 0x000000010b0b7810 */ /* 0x000fca0007ffe0ff */
[----:B-1----:R-:W-:Y:S01]  /*21f0*/  IMAD R3, R11, 0x91, R2 ;  /* 0x000000910b037824 */ /* 0x002fe200078e0202 */
[----:B------:R-:W-:Y:S06]  /*2200*/  BRA `(.L_x_30) ;  /* 0xfffffff400cc7947 */ /* 0x000fec000383ffff */
.L_x_13:
[----:B------:R-:W-:-:S04]  /*2210*/  LOP3.LUT R0, R3, 0xfffffffc, RZ, 0xc0, !PT ;  /* 0xfffffffc03007812 */ /* 0x000fc800078ec0ff */
[----:B------:R-:W-:-:S13]  /*2220*/  ISETP.NE.AND P0, PT, R0, 0x4, PT ;  /* 0x000000040000780c */ /* 0x000fda0003f05270 */
[----:B-1----:R-:W-:Y:S05]  /*2230*/  @P0 EXIT ;  /* 0x000000000000094d */ /* 0x002fea0003800000 */
[----:B------:R-:W1:Y:S01]  /*2240*/  S2R R0, SR_CgaCtaId ;  /* 0x0000000000007919 */ /* 0x000e620000008800 */
[----:B------:R-:W-:-:S04]  /*2250*/  MOV R7, 0x400 ;  /* 0x0000040000077802 */ /* 0x000fc80000000f00 */
[----:B-1----:R-:W-:-:S05]  /*2260*/  LEA R0, R0, R7, 0x18 ;  /* 0x0000000700007211 */ /* 0x002fca00078ec0ff */
[----:B------:R-:W1:Y:S02]  /*2270*/  LDS R2, [R0+0x31880] ;  /* 0x0318800000027984 */ /* 0x000e640000000800 */
[----:B-1----:R-:W-:-:S13]  /*2280*/  ISETP.NE.AND P0, PT, R2, RZ, PT ;  /* 0x000000ff0200720c */ /* 0x002fda0003f05270 */
[----:B------:R-:W-:Y:S05]  /*2290*/  @!P0 BRA `(.L_x_31) ;  /* 0x0000000000048947 */ /* 0x000fea0003800000 */
[----:B------:R-:W-:Y:S05]  /*22a0*/  BPT.TRAP 0x1 ;  /* 0x000000040000795c */ /* 0x000fea0000300000 */
.L_x_31:
[----:B------:R-:W1:Y:S01]  /*22b0*/  S2UR UR4, SR_CTAID.X ;  /* 0x00000000000479c3 */ /* 0x000e620000002500 */
[----:B------:R-:W-:Y:S02]  /*22c0*/  IADD3 R3, PT, PT, R3, -0x4, RZ ;  /* 0xfffffffc03037810 */ /* 0x000fe40007ffe0ff */
[----:B-1----:R-:W-:-:S13]  /*22d0*/  ISETP.LE.U32.AND P0, PT, R5, UR4, PT ;  /* 0x0000000405007c0c */ /* 0x002fda000bf03070 */
[----:B------:R-:W-:Y:S05]  /*22e0*/  @P0 BRA `(.L_x_32) ;  /* 0x0000001800d00947 */ /* 0x000fea0003800000 */
[----:B------:R-:W-:Y:S01]  /*22f0*/  IMAD.U32 R29, RZ, RZ, UR4 ;  /* 0x00000004ff1d7e24 */ /* 0x000fe2000f8e00ff */
[----:B------:R-:W-:Y:S01]  /*2300*/  MOV R20, 0xffffffff ;  /* 0xffffffff00147802 */ /* 0x000fe20000000f00 */
[----:B------:R-:W-:Y:S02]  /*2310*/  IMAD.SHL.U32 R2, R21, 0x4, RZ ;  /* 0x0000000415027824 */ /* 0x000fe400078e00ff */
[----:B------:R-:W-:Y:S01]  /*2320*/  IMAD.SHL.U32 R30, R3, 0x800, RZ ;  /* 0x00000800031e7824 */ /* 0x000fe200078e00ff */
[----:B------:R-:W-:Y:S01]  /*2330*/  LOP3.LUT R22, RZ, R29, RZ, 0x33, !PT ;  /* 0x0000001dff167212 */ /* 0x000fe200078e33ff */
[C---:B------:R-:W-:Y:S01]  /*2340*/  VIADD R26, R2.reuse, 0x1 ;  /* 0x00000001021a7836 */ /* 0x040fe20000000000 */
[----:B------:R-:W-:Y:S01]  /*2350*/  SHF.R.U32.HI R28, RZ, 0x3, R2 ;  /* 0x00000003ff1c7819 */ /* 0x000fe20000011602 */
[C---:B------:R-:W-:Y:S01]  /*2360*/  VIADD R4, R2.reuse, 0x2 ;  /* 0x0000000202047836 */ /* 0x040fe20000000000 */
[----:B------:R-:W-:Y:S01]  /*2370*/  IADD3 R24, PT, PT, R2, 0x3, RZ ;  /* 0x0000000302187810 */ /* 0x000fe20007ffe0ff */
[----:B------:R-:W-:Y:S01]  /*2380*/  IMAD.IADD R22, R5, 0x1, R22 ;  /* 0x0000000105167824 */ /* 0x000fe200078e0216 */
[----:B------:R-:W-:Y:S01]  /*2390*/  LOP3.LUT R5, R28, 0x3, RZ, 0xc0, !PT ;  /* 0x000000031c057812 */ /* 0x000fe200078ec0ff */
[----:B------:R-:W-:Y:S01]  /*23a0*/  IMAD.MOV.U32 R21, RZ, RZ, RZ ;  /* 0x000000ffff157224 */ /* 0x000fe200078e00ff */
[----:B------:R-:W-:Y:S01]  /*23b0*/  PRMT R23, R29, 0x7610, R23 ;  /* 0x000076101d177816 */ /* 0x000fe20000000017 */
[----:B------:R-:W-:Y:S01]  /*23c0*/  IMAD.HI.U32 R22, R22, -0x1e0387f1, RZ ;  /* 0xe1fc780f16167827 */ /* 0x000fe200078e00ff */
[----:B------:R-:W-:-:S02]  /*23d0*/  LOP3.LUT R26, R5, 0x5, R26, 0x78, !PT ;  /* 0x00000005051a7812 */ /* 0x000fc400078e781a */
[C---:B------:R-:W-:Y:S02]  /*23e0*/  LOP3.LUT R25, R5.reuse, 0x6, R4, 0x78, !PT ;  /* 0x0000000605197812 */ /* 0x040fe400078e7804 */
[----:B------:R-:W-:Y:S02]  /*23f0*/  SHF.R.U32.HI R22, RZ, 0x7, R22 ;  /* 0x00000007ff167819 */ /* 0x000fe40000011616 */
[C---:B------:R-:W-:Y:S02]  /*2400*/  LOP3.LUT R27, R5.reuse, 0x4, R2, 0xf8, !PT ;  /* 0x00000004051b7812 */ /* 0x040fe400078ef802 */
[----:B------:R-:W-:Y:S01]  /*2410*/  LOP3.LUT R24, R5, 0x7, R24, 0x78, !PT ;  /* 0x0000000705187812 */ /* 0x000fe200078e7818 */
[----:B------:R-:W-:-:S07]  /*2420*/  IMAD.MOV R22, RZ, RZ, -R22 ;  /* 0x000000ffff167224 */ /* 0x000fce00078e0a16 */
.L_x_55:
[----:B------:R-:W-:Y:S01]  /*2430*/  VIADD R20, R20, 0x1 ;  /* 0x0000000114147836 */ /* 0x000fe20000000000 */
[----:B------:R-:W-:Y:S05]  /*2440*/  YIELD ;  /* 0x0000000000007946 */ /* 0x000fea0003800000 */
[----:B--2---:R-:W-:Y:S01]  /*2450*/  IMAD.SHL.U32 R7, R20, 0x8, RZ ;  /* 0x0000000814077824 */ /* 0x004fe200078e00ff */
[----:B------:R-:W-:Y:S01]  /*2460*/  SHF.R.U32.HI R5, RZ, 0x1, R20 ;  /* 0x00000001ff057819 */ /* 0x000fe20000011614 */
[----:B------:R-:W-:Y:S01]  /*2470*/  VIADD R22, R22, 0x1 ;  /* 0x0000000116167836 */ /* 0x000fe20000000000 */
[----:B------:R-:W-:Y:S02]  /*2480*/  SHF.R.U32.HI R40, RZ, 0x4, R29 ;  /* 0x00000004ff287819 */ /* 0x000fe4000001161d */
[----:B------:R-:W-:-:S02]  /*2490*/  LOP3.LUT R7, R7, 0x8, RZ, 0xc0, !PT ;  /* 0x0000000807077812 */ /* 0x000fc400078ec0ff */
[----:B------:R-:W-:Y:S01]  /*24a0*/  LOP3.LUT R5, R5, 0x1, RZ, 0xc0, !PT ;  /* 0x0000000105057812 */ /* 0x000fe200078ec0ff */
[----:B------:R-:W-:Y:S01]  /*24b0*/  IMAD.HI.U32 R40, R40, 0xd79435f, RZ ;  /* 0x0d79435f28287827 */ /* 0x000fe200078e00ff */
[----:B------:R-:W-:Y:S02]  /*24c0*/  ISETP.NE.AND P1, PT, R3, RZ, PT ;  /* 0x000000ff0300720c */ /* 0x000fe40003f25270 */
[----:B------:R-:W-:Y:S01]  /*24d0*/  SHF.L.U32 R5, R5, 0x1f, RZ ;  /* 0x0000001f05057819 */ /* 0x000fe200000006ff */
[----:B------:R-:W-:Y:S01]  /*24e0*/  IMAD.IADD R2, R0, 0x1, R7 ;  /* 0x0000000100027824 */ /* 0x000fe200078e0207 */
[C---:B------:R-:W-:Y:S01]  /*24f0*/  PRMT R4, R40.reuse, 0x9910, RZ ;  /* 0x0000991028047816 */ /* 0x040fe200000000ff */
[----:B------:R-:W-:Y:S01]  /*2500*/  IMAD R35, R40, -0x10, R31 ;  /* 0xfffffff028237824 */ /* 0x000fe200078e021f */
[----:B------:R-:W-:Y:S01]  /*2510*/  ISETP.NE.AND P0, PT, R22, 0x1, PT ;  /* 0x000000011600780c */ /* 0x000fe20003f05270 */
[----:B------:R-:W1:Y:S02]  /*2520*/  SYNCS.PHASECHK.TRANS64.TRYWAIT P2, [R2+URZ+0x31860], R5 ;  /* 0x03186005020075a7 */ /* 0x000e6400080411ff */
[----:B------:R-:W-:-:S05]  /*2530*/  IMAD R4, R4, 0x130, RZ ;  /* 0x0000013004047824 */ /* 0x000fca00078e02ff */
[----:B------:R-:W-:-:S04]  /*2540*/  IADD3 R38, PT, PT, RZ, -R4, RZ ;  /* 0x80000004ff267210 */ /* 0x000fc80007ffe0ff */
[----:B------:R-:W-:Y:S01]  /*2550*/  PRMT R38, R38, 0x7710, RZ ;  /* 0x0000771026267816 */ /* 0x000fe200000000ff */
[----:B-1----:R-:W-:Y:S06]  /*2560*/  @!P2 BRA `(.L_x_33) ;  /* 0x0000001c008ca947 */ /* 0x002fec0003800000 */
.L_x_76:
[----:B------:R-:W-:Y:S01]  /*2570*/  NOP ;  /* 0x0000000000007918 */ /* 0x000fe20000000000 */
[----:B------:R-:W-:Y:S01]  /*2580*/  LOP3.LUT R4, R20, 0x1, RZ, 0xc0, !PT ;  /* 0x0000000114047812 */ /* 0x000fe200078ec0ff */
[----:B------:R-:W-:Y:S01]  /*2590*/  IMAD.IADD R38, R38, 0x1, R23 ;  /* 0x0000000126267824 */ /* 0x000fe200078e0217 */
[----:B------:R-:W-:Y:S01]  /*25a0*/  VIMNMX.U32 R35, PT, PT, R35, 0x10, PT ;  /* 0x0000001023237848 */ /* 0x000fe20003fe0000 */
[----:B------:R-:W-:Y:S06]  /*25b0*/  @P1 BRA `(.L_x_34) ;  /* 0x0000000000041947 */ /* 0x000fec0003800000 */
[----:B------:R-:W-:-:S04]  /*25c0*/  DEPBAR.LE SB0, 0x1 ;  /* 0x000080400000791a */ /* 0x000fc80000000000 */
.L_x_34:
[----:B------:R-:W-:Y:S02]  /*25d0*/  LOP3.LUT R7, R38, 0xffff, RZ, 0xc0, !PT ;  /* 0x0000ffff26077812 */ /* 0x000fe400078ec0ff */
[----:B------:R-:W-:Y:S02]  /*25e0*/  MOV R6, 0x2600 ;  /* 0x0000260000067802 */ /* 0x000fe40000000f00 */
[----:B-1----:R-:W-:Y:S05]  /*25f0*/  CALL.REL.NOINC `($__internal_3_$__cuda_sm20_div_u16) ;  /* 0x0000001c00a47944 */ /* 0x002fea0003c00000 */
[----:B------:R-:W-:Y:S05]  /*2600*/  WARPSYNC.ALL ;  /* 0x0000000000007948 */ /* 0x000fea0003800000 */
[----:B------:R-:W-:Y:S01]  /*2610*/  NOP ;  /* 0x0000000000007918 */ /* 0x000fe20000000000 */
[----:B------:R-:W-:Y:S02]  /*2620*/  ISETP.NE.AND P1, PT, R3, RZ, PT ;  /* 0x000000ff0300720c */ /* 0x000fe40003f25270 */
[----:B------:R-:W-:Y:S01]  /*2630*/  R2UR UR7, R4 ;  /* 0x00000000040772ca */ /* 0x000fe200000e0000 */
[----:B------:R-:W-:Y:S01]  /*2640*/  BAR.SYNC.DEFER_BLOCKING 0x8, 0x80 ;  /* 0x0202000000007b1d */ /* 0x000fe20000010000 */
[----:B------:R-:W-:Y:S01]  /*2650*/  IMAD R37, R21, 0x2000, R30 ;  /* 0x0000200015257824 */ /* 0x000fe200078e021e */
[----:B------:R-:W-:-:S03]  /*2660*/  PRMT R39, R36, 0x9910, RZ ;  /* 0x0000991024277816 */ /* 0x000fc600000000ff */
[----:B------:R-:W-:-:S04]  /*2670*/  IMAD R37, R28, 0x80, R37 ;  /* 0x000000801c257824 */ /* 0x000fc800078e0225 */
[--C-:B------:R-:W-:Y:S02]  /*2680*/  IMAD R33, R27, 0x10, R37.reuse ;  /* 0x000000101b217824 */ /* 0x100fe400078e0225 */
[----:B------:R-:W-:Y:S01]  /*2690*/  IMAD R41, R26, 0x10, R37 ;  /* 0x000000101a297824 */ /* 0x000fe200078e0225 */
[----:B------:R-:W-:-:S03]  /*26a0*/  UIMAD UR7, UR7, 0xe0, URZ ;  /* 0x000000e0070778a4 */ /* 0x000fc6000f8e02ff */
[----:B------:R-:W-:-:S06]  /*26b0*/  IMAD.IADD R41, R0, 0x1, R41 ;  /* 0x0000000100297824 */ /* 0x000fcc00078e0229 */
[----:B------:R-:W1:Y:S01]  /*26c0*/  LDTM.x8 R12, tmem[UR7] ;  /* 0x00000007000c79ee */ /* 0x000e6200081c0000 */
[----:B------:R-:W-:Y:S01]  /*26d0*/  NOP ;  /* 0x0000000000007918 */ /* 0x000fe20000000000 */
[----:B-1----:R-:W1:Y:S01]  /*26e0*/  LDTM.x8 R4, tmem[UR7+0x8] ;  /* 0x00000807000479ee */ /* 0x002e6200081c0000 */
[----:B------:R-:W-:Y:S02]  /*26f0*/  F2FP.BF16.F32.PACK_AB R12, R13, R12 ;  /* 0x0000000c0d0c723e */ /* 0x000fe400000010ff */
[----:B------:R-:W-:Y:S02]  /*2700*/  F2FP.BF16.F32.PACK_AB R13, R15, R14 ;  /* 0x0000000e0f0d723e */ /* 0x000fe400000010ff */
[----:B------:R-:W-:Y:S01]  /*2710*/  F2FP.BF16.F32.PACK_AB R14, R17, R16 ;  /* 0x00000010110e723e */ /* 0x000fe200000010ff */
[----:B------:R-:W-:Y:S01]  /*2720*/  IMAD.IADD R16, R0, 0x1, R33 ;  /* 0x0000000100107824 */ /* 0x000fe200078e0221 */
[----:B------:R-:W-:Y:S02]  /*2730*/  F2FP.BF16.F32.PACK_AB R15, R19, R18 ;  /* 0x00000012130f723e */ /* 0x000fe400000010ff */
[----:B-1----:R-:W-:-:S02]  /*2740*/  F2FP.BF16.F32.PACK_AB R32, R5, R4 ;  /* 0x000000040520723e */ /* 0x002fc400000010ff */
[----:B------:R-:W-:Y:S01]  /*2750*/  PRMT R4, R35, 0x9910, RZ ;  /* 0x0000991023047816 */ /* 0x000fe200000000ff */
[----:B------:R1:W-:Y:S01]  /*2760*/  STS.128 [R16], R12 ;  /* 0x0000000c10007388 */ /* 0x0003e20000000c00 */
[----:B------:R-:W-:Y:S01]  /*2770*/  NOP ;  /* 0x0000000000007918 */ /* 0x000fe20000000000 */
[----:B------:R-:W-:Y:S02]  /*2780*/  F2FP.BF16.F32.PACK_AB R33, R7, R6 ;  /* 0x000000060721723e */ /* 0x000fe400000010ff */
[----:B------:R-:W-:Y:S01]  /*2790*/  F2FP.BF16.F32.PACK_AB R34, R9, R8 ;  /* 0x000000080922723e */ /* 0x000fe200000010ff */
[----:B------:R-:W-:Y:S01]  /*27a0*/  IMAD R39, R39, R4, RZ ;  /* 0x0000000427277224 */ /* 0x000fe200078e02ff */
[----:B------:R-:W-:-:S03]  /*27b0*/  F2FP.BF16.F32.PACK_AB R35, R11, R10 ;  /* 0x0000000a0b23723e */ /* 0x000fc600000010ff */
[----:B------:R-:W-:Y:S02]  /*27c0*/  IMAD.MOV R39, RZ, RZ, -R39 ;  /* 0x000000ffff277224 */ /* 0x000fe400078e0a27 */
[----:B------:R2:W-:Y:S03]  /*27d0*/  STS.128 [R41], R32 ;  /* 0x0000002029007388 */ /* 0x0005e60000000c00 */
[----:B------:R-:W-:-:S05]  /*27e0*/  PRMT R39, R39, 0x7710, RZ ;  /* 0x0000771027277816 */ /* 0x000fca00000000ff */
[----:B------:R-:W-:-:S05]  /*27f0*/  IMAD.IADD R39, R38, 0x1, R39 ;  /* 0x0000000126277824 */ /* 0x000fca00078e0227 */
[----:B------:R-:W-:-:S05]  /*2800*/  LOP3.LUT R39, R39, 0xffff, RZ, 0xc0, !PT ;  /* 0x0000ffff27277812 */ /* 0x000fca00078ec0ff */
[----:B------:R-:W-:Y:S01]  /*2810*/  IMAD R40, R40, 0x10, R39 ;  /* 0x0000001028287824 */ /* 0x000fe200078e0227 */
[----:B-1----:R-:W1:Y:S01]  /*2820*/  LDTM.x8 R12, tmem[UR7+0x10] ;  /* 0x00001007000c79ee */ /* 0x002e6200081c0000 */
[----:B------:R-:W-:Y:S01]  /*2830*/  NOP ;  /* 0x0000000000007918 */ /* 0x000fe20000000000 */
[----:B-1----:R-:W1:Y:S01]  /*2840*/  LDTM.x8 R4, tmem[UR7+0x18] ;  /* 0x00001807000479ee */ /* 0x002e6200081c0000 */
[----:B--2---:R-:W-:Y:S01]  /*2850*/  LOP3.LUT R32, R36, 0xffff, RZ, 0xc0, !PT ;  /* 0x0000ffff24207812 */ /* 0x004fe200078ec0ff */
[----:B------:R-:W-:-:S04]  /*2860*/  IMAD.SHL.U32 R33, R40, 0x80, RZ ;  /* 0x0000008028217824 */ /* 0x000fc800078e00ff */
[----:B------:R-:W-:Y:S01]  /*2870*/  IMAD R32, R32, 0xe0, RZ ;  /* 0x000000e020207824 */ /* 0x000fe200078e02ff */
[----:B------:R-:W-:Y:S02]  /*2880*/  F2FP.BF16.F32.PACK_AB R12, R13, R12 ;  /* 0x0000000c0d0c723e */ /* 0x000fe400000010ff */
[----:B------:R-:W-:Y:S02]  /*2890*/  F2FP.BF16.F32.PACK_AB R13, R15, R14 ;  /* 0x0000000e0f0d723e */ /* 0x000fe400000010ff */
[----:B------:R-:W-:Y:S01]  /*28a0*/  F2FP.BF16.F32.PACK_AB R14, R17, R16 ;  /* 0x00000010110e723e */ /* 0x000fe200000010ff */
[--C-:B------:R-:W-:Y:S01]  /*28b0*/  IMAD R17, R25, 0x10, R37.reuse ;  /* 0x0000001019117824 */ /* 0x100fe200078e0225 */
[----:B------:R-:W-:Y:S01]  /*28c0*/  F2FP.BF16.F32.PACK_AB R15, R19, R18 ;  /* 0x00000012130f723e */ /* 0x000fe200000010ff */
[----:B------:R-:W-:Y:S01]  /*28d0*/  IMAD R37, R24, 0x10, R37 ;  /* 0x0000001018257824 */ /* 0x000fe200078e0225 */
[----:B-1----:R-:W-:Y:S01]  /*28e0*/  F2FP.BF16.F32.PACK_AB R4, R5, R4 ;  /* 0x000000040504723e */ /* 0x002fe200000010ff */
[C---:B------:R-:W-:Y:S01]  /*28f0*/  IMAD.IADD R17, R0.reuse, 0x1, R17 ;  /* 0x0000000100117824 */ /* 0x040fe200078e0211 */
[----:B------:R-:W-:Y:S01]  /*2900*/  F2FP.BF16.F32.PACK_AB R5, R7, R6 ;  /* 0x000000060705723e */ /* 0x000fe200000010ff */
[----:B------:R-:W-:Y:S01]  /*2910*/  IMAD.IADD R37, R0, 0x1, R37 ;  /* 0x0000000100257824 */ /* 0x000fe200078e0225 */
[----:B------:R-:W-:-:S02]  /*2920*/  F2FP.BF16.F32.PACK_AB R6, R9, R8 ;  /* 0x000000080906723e */ /* 0x000fc400000010ff */
[----:B------:R-:W-:Y:S01]  /*2930*/  F2FP.BF16.F32.PACK_AB R7, R11, R10 ;  /* 0x0000000a0b07723e */ /* 0x000fe200000010ff */
[----:B------:R1:W-:Y:S01]  /*2940*/  STS.128 [R17], R12 ;  /* 0x0000000c11007388 */ /* 0x0003e20000000c00 */
[----:B------:R-:W-:-:S03]  /*2950*/  NOP ;  /* 0x0000000000007918 */ /* 0x000fc60000000000 */
[----:B------:R1:W-:Y:S01]  /*2960*/  STS.128 [R37], R4 ;  /* 0x0000000425007388 */ /* 0x0003e20000000c00 */
[----:B------:R2:W-:Y:S06]  /*2970*/  MEMBAR.ALL.CTA ;  /* 0x0000000000007992 */ /* 0x0005ec0000008000 */
[----:B--2---:R-:W2:Y:S02]  /*2980*/  FENCE.VIEW.ASYNC.S ;  /* 0x00000000000073c6 */ /* 0x004ea40000000000 */
[----:B--2---:R-:W-:Y:S06]  /*2990*/  BAR.SYNC.DEFER_BLOCKING 0x8, 0x80 ;  /* 0x0202000000007b1d */ /* 0x004fec0000010000 */
[----:B------:R-:W-:Y:S05]  /*29a0*/  @P1 BRA `(.L_x_35) ;  /* 0x0000000000381947 */ /* 0x000fea0003800000 */
[----:B------:R-:W-:Y:S01]  /*29b0*/  ELECT P2, URZ, PT ;  /* 0x0000000000ff782f */ /* 0x000fe20003840000 */
[----:B------:R-:W-:-:S12]  /*29c0*/  BSSY.RECONVERGENT B0, `(.L_x_35) ;  /* 0x000000c000007945 */ /* 0x000fd80003800200 */
[----:B------:R-:W-:Y:S05]  /*29d0*/  @!P2 BRA `(.L_x_36) ;  /* 0x000000000028a947 */ /* 0x000fea0003800000 */
[----:B------:R-:W2:Y:S01]  /*29e0*/  LDCU.64 UR8, c[0x0][0x348] ;  /* 0x00006900ff0877ac */ /* 0x000ea20008000a00 */
[----:B------:R-:W-:Y:S02]  /*29f0*/  R2UR UR10, R21 ;  /* 0x00000000150a72ca */ /* 0x000fe400000e0000 */
[----:B------:R-:W-:Y:S02]  /*2a00*/  R2UR UR4, R0 ;  /* 0x00000000000472ca */ /* 0x000fe400000e0000 */
[----:B------:R-:W-:Y:S02]  /*2a10*/  R2UR UR5, R32 ;  /* 0x00000000200572ca */ /* 0x000fe400000e0000 */
[----:B------:R-:W-:-:S09]  /*2a20*/  R2UR UR6, R33 ;  /* 0x00000000210672ca */ /* 0x000fd200000e0000 */
[----:B------:R-:W-:Y:S02]  /*2a30*/  ULEA UR4, UR10, UR4, 0xd ;  /* 0x000000040a047291 */ /* 0x000fe4000f8e68ff */
[----:B--2---:R-:W-:-:S04]  /*2a40*/  UIADD3 UR8, UP0, UPT, UR8, 0x240, URZ ;  /* 0x0000024008087890 */ /* 0x004fc8000ff1e0ff */
[----:B------:R-:W-:-:S09]  /*2a50*/  UIADD3.X UR9, UPT, UPT, URZ, UR9, URZ, UP0, !UPT ;  /* 0x00000009ff097290 */ /* 0x000fd200087fe4ff */
[----:B------:R2:W-:Y:S02]  /*2a60*/  UTMASTG.2D [UR4], [UR8] ;  /* 0x00000004080073b5 */ /* 0x0005e40008008000 */
[----:B--2---:R0:W-:Y:S02]  /*2a70*/  UTMACMDFLUSH ;  /* 0x00000000000079b7 */ /* 0x0041e40000000000 */
.L_x_36:
[----:B------:R-:W-:Y:S05]  /*2a80*/  BSYNC.RECONVERGENT B0 ;  /* 0x0000000000007941 */ /* 0x000fea0003800200 */
.L_x_35:
[----:B------:R-:W-:Y:S05]  /*2a90*/  @P1 BRA `(.L_x_37) ;  /* 0x0000000000041947 */ /* 0x000fea0003800000 */
[----:B------:R-:W-:-:S04]  /*2aa0*/  DEPBAR.LE SB0, 0x1 ;  /* 0x000080400000791a */ /* 0x000fc80000000000 */
.L_x_37:
[----:B------:R-:W-:Y:S01]  /*2ab0*/  BAR.SYNC.DEFER_BLOCKING 0x8, 0x80 ;  /* 0x0202000000007b1d */ /* 0x000fe20000010000 */
[----:B------:R-:W-:-:S04]  /*2ac0*/  LOP3.LUT R53, R21, 0x1, RZ, 0xc0, !PT ;  /* 0x0000000115357812 */ /* 0x000fc800078ec0ff */
[----:B------:R-:W-:Y:S01]  /*2ad0*/  LOP3.LUT R21, R53, 0x1, RZ, 0x3c, !PT ;  /* 0x0000000135157812 */ /* 0x000fe200078e3cff */
[----:B-1----:R-:W1:Y:S04]  /*2ae0*/  LDTM.x8 R12, tmem[UR7+0x20] ;  /* 0x00002007000c79ee */ /* 0x002e6800081c0000 */
[C---:B------:R-:W-:Y:S02]  /*2af0*/  IMAD R35, R21.reuse, 0x2000, R30 ;  /* 0x0000200015237824 */ /* 0x040fe400078e021e */
[----:B------:R-:W-:Y:S02]  /*2b00*/  IMAD R50, R21, 0x2000, R0 ;  /* 0x0000200015327824 */ /* 0x000fe400078e0200 */
[----:B------:R-:W-:-:S04]  /*2b10*/  IMAD R34, R28, 0x80, R35 ;  /* 0x000000801c227824 */ /* 0x000fc800078e0223 */
[--C-:B------:R-:W-:Y:S02]  /*2b20*/  IMAD R37, R27, 0x10, R34.reuse ;  /* 0x000000101b257824 */ /* 0x100fe400078e0222 */
[--C-:B------:R-:W-:Y:S02]  /*2b30*/  IMAD R35, R26, 0x10, R34.reuse ;  /* 0x000000101a237824 */ /* 0x100fe400078e0222 */
[C---:B------:R-:W-:Y:S01]  /*2b40*/  IMAD.IADD R37, R0.reuse, 0x1, R37 ;  /* 0x0000000100257824 */ /* 0x040fe200078e0225 */
[----:B------:R-:W-:Y:S01]  /*2b50*/  NOP ;  /* 0x0000000000007918 */ /* 0x000fe20000000000 */
[----:B-1----:R-:W1:Y:S01]  /*2b60*/  LDTM.x8 R4, tmem[UR7+0x28] ;  /* 0x00002807000479ee */ /* 0x002e6200081c0000 */
[----:B------:R-:W-:Y:S02]  /*2b70*/  IMAD.IADD R35, R0, 0x1, R35 ;  /* 0x0000000100237824 */ /* 0x000fe400078e0223 */
[--C-:B------:R-:W-:Y:S02]  /*2b80*/  IMAD R39, R25, 0x10, R34.reuse ;  /* 0x0000001019277824 */ /* 0x100fe400078e0222 */
[----:B------:R-:W-:Y:S01]  /*2b90*/  IMAD R51, R24, 0x10, R34 ;  /* 0x0000001018337824 */ /* 0x000fe200078e0222 */
[----:B------:R-:W-:Y:S01]  /*2ba0*/  F2FP.BF16.F32.PACK_AB R44, R13, R12 ;  /* 0x0000000c0d2c723e */ /* 0x000fe200000010ff */
[C---:B------:R-:W-:Y:S01]  /*2bb0*/  IMAD.IADD R39, R0.reuse, 0x1, R39 ;  /* 0x0000000100277824 */ /* 0x040fe200078e0227 */
[----:B------:R-:W-:Y:S01]  /*2bc0*/  F2FP.BF16.F32.PACK_AB R45, R15, R14 ;  /* 0x0000000e0f2d723e */ /* 0x000fe200000010ff */
[----:B------:R-:W-:Y:S01]  /*2bd0*/  IMAD.IADD R51, R0, 0x1, R51 ;  /* 0x0000000100337824 */ /* 0x000fe200078e0233 */
[----:B------:R-:W-:-:S02]  /*2be0*/  F2FP.BF16.F32.PACK_AB R46, R17, R16 ;  /* 0x00000010112e723e */ /* 0x000fc400000010ff */
[----:B------:R-:W-:-:S05]  /*2bf0*/  F2FP.BF16.F32.PACK_AB R47, R19, R18 ;  /* 0x00000012132f723e */ /* 0x000fca00000010ff */
[----:B------:R2:W-:Y:S01]  /*2c00*/  STS.128 [R37], R44 ;  /* 0x0000002c25007388 */ /* 0x0005e20000000c00 */
[----:B------:R-:W-:Y:S01]  /*2c10*/  NOP ;  /* 0x0000000000007918 */ /* 0x000fe20000000000 */
[----:B-1----:R-:W1:Y:S01]  /*2c20*/  LDTM.x8 R12, tmem[UR7+0x30] ;  /* 0x00003007000c79ee */ /* 0x002e6200081c0000 */
[----:B------:R-:W-:Y:S02]  /*2c30*/  F2FP.BF16.F32.PACK_AB R40, R5, R4 ;  /* 0x000000040528723e */ /* 0x000fe400000010ff */
[----:B------:R-:W-:Y:S02]  /*2c40*/  F2FP.BF16.F32.PACK_AB R41, R7, R6 ;  /* 0x000000060729723e */ /* 0x000fe400000010ff */
[----:B------:R-:W-:Y:S02]  /*2c50*/  F2FP.BF16.F32.PACK_AB R42, R9, R8 ;  /* 0x00000008092a723e */ /* 0x000fe400000010ff */
        /* <DEDUP_REMOVED lines=10> */
[----:B-1----:R-:W-:Y:S02]  /*2d00*/  F2FP.BF16.F32.PACK_AB R4, R5, R4 ;  /* 0x000000040504723e */ /* 0x002fe400000010ff */
[----:B------:R-:W-:Y:S02]  /*2d10*/  F2FP.BF16.F32.PACK_AB R5, R7, R6 ;  /* 0x000000060705723e */ /* 0x000fe400000010ff */
[----:B------:R-:W-:Y:S02]  /*2d20*/  F2FP.BF16.F32.PACK_AB R6, R9, R8 ;  /* 0x000000080906723e */ /* 0x000fe400000010ff */
[----:B------:R-:W-:-:S05]  /*2d30*/  F2FP.BF16.F32.PACK_AB R7, R11, R10 ;  /* 0x0000000a0b07723e */ /* 0x000fca00000010ff */
[----:B------:R2:W-:Y:S01]  /*2d40*/  STS.128 [R51], R4 ;  /* 0x0000000433007388 */ /* 0x0005e20000000c00 */
[----:B------:R1:W-:Y:S06]  /*2d50*/  MEMBAR.ALL.CTA ;  /* 0x0000000000007992 */ /* 0x0003ec0000008000 */
[----:B-1----:R-:W1:Y:S02]  /*2d60*/  FENCE.VIEW.ASYNC.S ;  /* 0x00000000000073c6 */ /* 0x002e640000000000 */
[----:B-1----:R-:W-:Y:S06]  /*2d70*/  BAR.SYNC.DEFER_BLOCKING 0x8, 0x80 ;  /* 0x0202000000007b1d */ /* 0x002fec0000010000 */
[----:B------:R-:W-:Y:S05]  /*2d80*/  @P1 BRA `(.L_x_38) ;  /* 0x0000000000381947 */ /* 0x000fea0003800000 */
[----:B------:R-:W-:Y:S01]  /*2d90*/  ELECT P2, URZ, PT ;  /* 0x0000000000ff782f */ /* 0x000fe20003840000 */
[----:B------:R-:W-:-:S12]  /*2da0*/  BSSY.RECONVERGENT B0, `(.L_x_39) ;  /* 0x000000b000007945 */ /* 0x000fd80003800200 */
[----:B------:R-:W-:Y:S05]  /*2db0*/  @!P2 BRA `(.L_x_40) ;  /* 0x000000000024a947 */ /* 0x000fea0003800000 */
[----:B------:R-:W1:Y:S01]  /*2dc0*/  LDCU.64 UR8, c[0x0][0x348] ;  /* 0x00006900ff0877ac */ /* 0x000e620008000a00 */
[----:B------:R-:W-:Y:S02]  /*2dd0*/  R2UR UR5, R32 ;  /* 0x00000000200572ca */ /* 0x000fe400000e0000 */
[----:B------:R-:W-:Y:S02]  /*2de0*/  R2UR UR4, R50 ;  /* 0x00000000320472ca */ /* 0x000fe400000e0000 */
[----:B------:R-:W-:-:S09]  /*2df0*/  R2UR UR6, R33 ;  /* 0x00000000210672ca */ /* 0x000fd200000e0000 */
[----:B------:R-:W-:Y:S02]  /*2e00*/  UIADD3 UR5, UPT, UPT, UR5, 0x20, URZ ;  /* 0x0000002005057890 */ /* 0x000fe4000fffe0ff */
[----:B-1----:R-:W-:-:S04]  /*2e10*/  UIADD3 UR8, UP0, UPT, UR8, 0x240, URZ ;  /* 0x0000024008087890 */ /* 0x002fc8000ff1e0ff */
[----:B------:R-:W-:-:S09]  /*2e20*/  UIADD3.X UR9, UPT, UPT, URZ, UR9, URZ, UP0, !UPT ;  /* 0x00000009ff097290 */ /* 0x000fd200087fe4ff */
[----:B------:R1:W-:Y:S02]  /*2e30*/  UTMASTG.2D [UR4], [UR8] ;  /* 0x00000004080073b5 */ /* 0x0003e40008008000 */
[----:B-1----:R0:W-:Y:S02]  /*2e40*/  UTMACMDFLUSH ;  /* 0x00000000000079b7 */ /* 0x0021e40000000000 */
.L_x_40:
[----:B------:R-:W-:Y:S05]  /*2e50*/  BSYNC.RECONVERGENT B0 ;  /* 0x0000000000007941 */ /* 0x000fea0003800200 */
.L_x_39:
[----:B------:R-:W-:-:S04]  /*2e60*/  DEPBAR.LE SB0, 0x1 ;  /* 0x000080400000791a */ /* 0x000fc80000000000 */
.L_x_38:
[----:B------:R-:W-:Y:S01]  /*2e70*/  BAR.SYNC.DEFER_BLOCKING 0x8, 0x80 ;  /* 0x0202000000007b1d */ /* 0x000fe20000010000 */
[C---:B--2---:R-:W-:Y:S02]  /*2e80*/  IMAD R41, R53.reuse, 0x2000, R30 ;  /* 0x0000200035297824 */ /* 0x044fe400078e021e */
[----:B------:R-:W-:Y:S02]  /*2e90*/  IMAD R48, R53, 0x2000, R0 ;  /* 0x0000200035307824 */ /* 0x000fe400078e0200 */
[----:B------:R-:W-:Y:S01]  /*2ea0*/  IMAD R38, R28, 0x80, R41 ;  /* 0x000000801c267824 */ /* 0x000fe200078e0229 */
[----:B------:R-:W1:Y:S03]  /*2eb0*/  LDTM.x8 R12, tmem[UR7+0x40] ;  /* 0x00004007000c79ee */ /* 0x000e6600081c0000 */
[----:B------:R-:W-:-:S04]  /*2ec0*/  IMAD R49, R24, 0x10, R38 ;  /* 0x0000001018317824 */ /* 0x000fc800078e0226 */
[C---:B------:R-:W-:Y:S01]  /*2ed0*/  IMAD.IADD R49, R0.reuse, 0x1, R49 ;  /* 0x0000000100317824 */ /* 0x040fe200078e0231 */
[----:B------:R-:W-:Y:S01]  /*2ee0*/  NOP ;  /* 0x0000000000007918 */ /* 0x000fe20000000000 */
[----:B-1----:R-:W1:Y:S01]  /*2ef0*/  LDTM.x8 R4, tmem[UR7+0x48] ;  /* 0x00004807000479ee */ /* 0x002e6200081c0000 */
[----:B------:R-:W-:Y:S01]  /*2f00*/  F2FP.BF16.F32.PACK_AB R44, R13, R12 ;  /* 0x0000000c0d2c723e */ /* 0x000fe200000010ff */
[----:B------:R-:W-:Y:S01]  /*2f10*/  IMAD R13, R27, 0x10, R38 ;  /* 0x000000101b0d7824 */ /* 0x000fe200078e0226 */
[----:B------:R-:W-:Y:S02]  /*2f20*/  F2FP.BF16.F32.PACK_AB R45, R15, R14 ;  /* 0x0000000e0f2d723e */ /* 0x000fe400000010ff */
[----:B------:R-:W-:Y:S01]  /*2f30*/  F2FP.BF16.F32.PACK_AB R46, R17, R16 ;  /* 0x00000010112e723e */ /* 0x000fe200000010ff */
[----:B------:R-:W-:Y:S01]  /*2f40*/  IMAD.IADD R36, R0, 0x1, R13 ;  /* 0x0000000100247824 */ /* 0x000fe200078e020d */
[----:B------:R-:W-:-:S05]  /*2f50*/  F2FP.BF16.F32.PACK_AB R47, R19, R18 ;  /* 0x00000012132f723e */ /* 0x000fca00000010ff */
[----:B------:R2:W-:Y:S01]  /*2f60*/  STS.128 [R36], R44 ;  /* 0x0000002c24007388 */ /* 0x0005e20000000c00 */
        /* <DEDUP_REMOVED lines=11> */
[----:B------:R-:W-:Y:S02]  /*3020*/  F2FP.BF16.F32.PACK_AB R12, R13, R12 ;  /* 0x0000000c0d0c723e */ /* 0x000fe400000010ff */
[----:B------:R-:W-:Y:S02]  /*3030*/  F2FP.BF16.F32.PACK_AB R13, R15, R14 ;  /* 0x0000000e0f0d723e */ /* 0x000fe400000010ff */
[----:B------:R-:W-:Y:S01]  /*3040*/  F2FP.BF16.F32.PACK_AB R14, R17, R16 ;  /* 0x00000010110e723e */ /* 0x000fe200000010ff */
[----:B------:R-:W-:Y:S01]  /*3050*/  IMAD R17, R25, 0x10, R38 ;  /* 0x0000001019117824 */ /* 0x000fe200078e0226 */
[----:B------:R-:W-:-:S03]  /*3060*/  F2FP.BF16.F32.PACK_AB R15, R19, R18 ;  /* 0x00000012130f723e */ /* 0x000fc600000010ff */
[----:B------:R-:W-:-:S05]  /*3070*/  IMAD.IADD R38, R0, 0x1, R17 ;  /* 0x0000000100267824 */ /* 0x000fca00078e0211 */
        /* <DEDUP_REMOVED lines=23> */
.L_x_43:
[----:B------:R-:W-:Y:S05]  /*31f0*/  BSYNC.RECONVERGENT B0 ;  /* 0x0000000000007941 */ /* 0x000fea0003800200 */
.L_x_42:
[----:B------:R-:W-:-:S04]  /*3200*/  DEPBAR.LE SB0, 0x1 ;  /* 0x000080400000791a */ /* 0x000fc80000000000 */
.L_x_41:
[----:B------:R-:W-:Y:S06]  /*3210*/  BAR.SYNC.DEFER_BLOCKING 0x8, 0x80 ;  /* 0x0202000000007b1d */ /* 0x000fec0000010000 */
[----:B--2---:R-:W1:Y:S01]  /*3220*/  LDTM.x8 R12, tmem[UR7+0x60] ;  /* 0x00006007000c79ee */ /* 0x004e6200081c0000 */
[----:B------:R-:W-:Y:S01]  /*3230*/  NOP ;  /* 0x0000000000007918 */ /* 0x000fe20000000000 */
[----:B-1----:R-:W1:Y:S01]  /*3240*/  LDTM.x8 R4, tmem[UR7+0x68] ;  /* 0x00006807000479ee */ /* 0x002e6200081c0000 */
[----:B------:R-:W-:Y:S02]  /*3250*/  F2FP.BF16.F32.PACK_AB R44, R13, R12 ;  /* 0x0000000c0d2c723e */ /* 0x000fe400000010ff */
[----:B------:R-:W-:-:S02]  /*3260*/  F2FP.BF16.F32.PACK_AB R45, R15, R14 ;  /* 0x0000000e0f2d723e */ /* 0x000fc400000010ff */
        /* <DEDUP_REMOVED lines=39> */
.L_x_46:
[----:B------:R-:W-:Y:S05]  /*34e0*/  BSYNC.RECONVERGENT B0 ;  /* 0x0000000000007941 */ /* 0x000fea0003800200 */
.L_x_45:
[----:B------:R-:W-:-:S04]  /*34f0*/  DEPBAR.LE SB0, 0x1 ;  /* 0x000080400000791a */ /* 0x000fc80000000000 */
.L_x_44:
        /* <DEDUP_REMOVED lines=45> */
.L_x_49:
[----:B------:R-:W-:Y:S05]  /*37d0*/  BSYNC.RECONVERGENT B0 ;  /* 0x0000000000007941 */ /* 0x000fea0003800200 */
.L_x_48:
[----:B------:R-:W-:-:S04]  /*37e0*/  DEPBAR.LE SB0, 0x1 ;  /* 0x000080400000791a */ /* 0x000fc80000000000 */
.L_x_47:
        /* <DEDUP_REMOVED lines=45> */
.L_x_52:
[----:B------:R-:W-:Y:S05]  /*3ac0*/  BSYNC.RECONVERGENT B0 ;  /* 0x0000000000007941 */ /* 0x000fea0003800200 */
.L_x_51:
[----:B------:R-:W-:-:S04]  /*3ad0*/  DEPBAR.LE SB0, 0x1 ;  /* 0x000080400000791a */ /* 0x000fc80000000000 */
.L_x_50:
[----:B------:R-:W-:Y:S01]  /*3ae0*/  BAR.SYNC.DEFER_BLOCKING 0x8, 0x80 ;  /* 0x0202000000007b1d */ /* 0x000fe20000010000 */
[----:B------:R-:W-:-:S05]  /*3af0*/  VIADD R2, R2, 0x31870 ;  /* 0x0003187002027836 */ /* 0x000fca0000000000 */
[----:B------:R-:W-:Y:S01]  /*3b00*/  PRMT R2, RZ, 0x654, R2 ;  /* 0x00000654ff027816 */ /* 0x000fe20000000002 */
[----:B--2---:R-:W1:Y:S01]  /*3b10*/  LDTM.x8 R12, tmem[UR7+0xc0] ;  /* 0x0000c007000c79ee */ /* 0x004e6200081c0000 */
        /* <DEDUP_REMOVED lines=27> */
[----:B------:R-:W-:Y:S01]  /*3cd0*/  NOP ;  /* 0x0000000000007918 */ /* 0x000fe20000000000 */
[----:B------:R2:W-:Y:S01]  /*3ce0*/  SYNCS.ARRIVE.TRANS64.RED.A1T0 RZ, [R2+URZ], RZ ;  /* 0x000000ff02ff79a7 */ /* 0x0005e200081004ff */
        /* <DEDUP_REMOVED lines=16> */
.L_x_54:
[----:B------:R-:W-:Y:S05]  /*3df0*/  BSYNC.RECONVERGENT B0 ;  /* 0x0000000000007941 */ /* 0x000fea0003800200 */
.L_x_53:
[----:B------:R-:W-:Y:S02]  /*3e00*/  IADD3 R23, PT, PT, R23, 0x91, RZ ;  /* 0x0000009117177810 */ /* 0x000fe40007ffe0ff */
[----:B------:R-:W-:Y:S01]  /*3e10*/  IADD3 R29, PT, PT, R29, 0x91, RZ ;  /* 0x000000911d1d7810 */ /* 0x000fe20007ffe0ff */
[----:B------:R-:W-:Y:S06]  /*3e20*/  @P0 BRA `(.L_x_55) ;  /* 0xffffffe400800947 */ /* 0x000fec000383ffff */
.L_x_32:
[----:B------:R-:W-:-:S13]  /*3e30*/  ISETP.NE.AND P0, PT, R3, 0x3, PT ;  /* 0x000000030300780c */ /* 0x000fda0003f05270 */
[----:B------:R-:W-:Y:S05]  /*3e40*/  @P0 EXIT ;  /* 0x000000000000094d */ /* 0x000fea0003800000 */
[----:B------:R-:W-:Y:S05]  /*3e50*/  WARPSYNC.ALL ;  /* 0x0000000000007948 */ /* 0x000fea0003800000 */
[----:B------:R-:W-:Y:S01]  /*3e60*/  NOP ;  /* 0x0000000000007918 */ /* 0x000fe20000000000 */
[----:B------:R-:W1:Y:S01]  /*3e70*/  S2UR UR5, SR_CgaCtaId ;  /* 0x00000000000579c3 */ /* 0x000e620000008800 */
[----:B------:R-:W-:Y:S02]  /*3e80*/  UMOV UR4, 0x50 ;  /* 0x0000005000047882 */ /* 0x000fe40000000000 */
[----:B-1----:R-:W-:-:S09]  /*3e90*/  ULEA UR5, UR5, UR4, 0x18 ;  /* 0x0000000405057291 */ /* 0x002fd2000f8ec0ff */
[----:B--2---:R-:W1:Y:S02]  /*3ea0*/  LDS R2, [UR5] ;  /* 0x00000005ff027984 */ /* 0x004e640008000800 */
[----:B-1----:R-:W-:-:S04]  /*3eb0*/  LOP3.LUT R0, R2, 0xffff, RZ, 0xc0, !PT ;  /* 0x0000ffff02007812 */ /* 0x002fc800078ec0ff */
[----:B------:R-:W-:-:S13]  /*3ec0*/  ISETP.NE.AND P0, PT, R0, 0xffff, PT ;  /* 0x0000ffff0000780c */ /* 0x000fda0003f05270 */
[----:B------:R-:W-:Y:S05]  /*3ed0*/  @P0 BRA `(.L_x_56) ;  /* 0x0000000000480947 */ /* 0x000fea0003800000 */
[----:B------:R-:W-:-:S04]  /*3ee0*/  SHF.R.U32.HI R0, RZ, 0x10, R2 ;  /* 0x00000010ff007819 */ /* 0x000fc80000011602 */
[----:B------:R-:W-:-:S04]  /*3ef0*/  LOP3.LUT R0, R0, 0x1, RZ, 0xc0, !PT ;  /* 0x0000000100007812 */ /* 0x000fc800078ec0ff */
[----:B------:R-:W-:-:S13]  /*3f00*/  ISETP.NE.AND P0, PT, R0, 0x1, PT ;  /* 0x000000010000780c */ /* 0x000fda0003f05270 */
[----:B------:R-:W-:Y:S05]  /*3f10*/  @P0 BRA `(.L_x_57) ;  /* 0x00000000002c0947 */ /* 0x000fea0003800000 */
[----:B------:R-:W1:Y:S01]  /*3f20*/  S2R R0, SR_LANEID ;  /* 0x0000000000007919 */ /* 0x000e620000000000 */
[----:B------:R-:W-:Y:S01]  /*3f30*/  IMAD.MOV.U32 R2, RZ, RZ, -0x20000 ;  /* 0xfffe0000ff027424 */ /* 0x000fe200078e00ff */
[----:B------:R-:W-:Y:S02]  /*3f40*/  VOTEU.ANY UR6, UPT, PT ;  /* 0x0000000000067886 */ /* 0x000fe400038e0100 */
[----:B------:R-:W-:Y:S01]  /*3f50*/  UFLO.U32 UR6, UR6 ;  /* 0x00000006000672bd */ /* 0x000fe200080e0000 */
[----:B------:R-:W2:Y:S05]  /*3f60*/  REDUX UR4, R2 ;  /* 0x00000000020473c4 */ /* 0x000eaa0000000000 */
[----:B-1----:R-:W-:-:S02]  /*3f70*/  ISETP.EQ.U32.AND P0, PT, R0, UR6, PT ;  /* 0x0000000600007c0c */ /* 0x002fc4000bf02070 */
[----:B--2---:R-:W-:Y:S01]  /*3f80*/  MOV R0, UR4 ;  /* 0x0000000400007c02 */ /* 0x004fe20008000f00 */
[----:B------:R-:W-:-:S05]  /*3f90*/  UMOV UR4, 0xfffe0000 ;  /* 0xfffe000000047882 */ /* 0x000fca0000000000 */
[----:B------:R1:W-:Y:S05]  /*3fa0*/  UTCATOMSWS.AND URZ, UR4 ;  /* 0x0000000400ff79e3 */ /* 0x0003ea0008000000 */
[----:B------:R1:W-:Y:S01]  /*3fb0*/  @P0 ATOMS.AND RZ, [UR5], R0 ;  /* 0x00000000ffff098c */ /* 0x0003e2000a800005 */
[----:B------:R-:W-:Y:S05]  /*3fc0*/  BRA `(.L_x_58) ;  /* 0x0000000000147947 */ /* 0x000fea0003800000 */
.L_x_57:
[----:B------:R-:W-:Y:S02]  /*3fd0*/  MOV R2, 0x3ff0 ;  /* 0x00003ff000027802 */ /* 0x000fe40000000f00 */
[----:B------:R-:W-:Y:S05]  /*3fe0*/  CALL.REL.NOINC `($__internal_0_$__cuda_sm10x_tcgen05_guardrail_trap_col_being_dealloced_not_returned_by_alloc) ;  /* 0x0000000400047944 */ /* 0x000fea0003c00000 */
[----:B------:R-:W-:Y:S05]  /*3ff0*/  BRA `(.L_x_58) ;  /* 0x0000000000087947 */ /* 0x000fea0003800000 */
.L_x_56:
[----:B------:R-:W-:Y:S02]  /*4000*/  MOV R2, 0x4020 ;  /* 0x0000402000027802 */ /* 0x000fe40000000f00 */
[----:B------:R-:W-:Y:S05]  /*4010*/  CALL.REL.NOINC `($__internal_2_$__cuda_sm10x_tcgen05_guardrail_trap_unallocated_columns_being_dealloced) ;  /* 0x0000000400107944 */ /* 0x000fea0003c00000 */
.L_x_58:
[----:B------:R-:W-:Y:S01]  /*4020*/  NOP ;  /* 0x0000000000007918 */ /* 0x000fe20000000000 */
[----:B-1----:R-:W-:Y:S05]  /*4030*/  EXIT ;  /* 0x000000000000794d */ /* 0x002fea0003800000 */
.L_x_14:
[----:B------:R-:W-:-:S07]  /*4040*/  MOV R4, R5 ;  /* 0x0000000500047202 */ /* 0x000fce0000000f00 */
.L_x_59:
[----:B-1----:R1:W2:Y:S02]  /*4050*/  SYNCS.PHASECHK.TRANS64.TRYWAIT P0, [R2+URZ+0x31800], R5 ;  /* 0x03180005020075a7 */ /* 0x0022a400080011ff */
[----:B--2---:R-:W-:Y:S05]  /*4060*/  @!P0 NANOSLEEP.SYNCS 0x989680 ;  /* 0x009896800000895d */ /* 0x004fea0003900000 */
[----:B------:R-:W2:Y:S02]  /*4070*/  @!P0 SYNCS.PHASECHK.TRANS64 P0, [R2+URZ+0x31800], R5 ;  /* 0x03180005020085a7 */ /* 0x000ea400080010ff */
[----:B--2---:R-:W-:Y:S05]  /*4080*/  @!P0 BRA `(.L_x_59) ;  /* 0xfffffffc00f08947 */ /* 0x004fea000383ffff */
[----:B------:R-:W-:Y:S05]  /*4090*/  BRA `(.L_x_60) ;  /* 0xffffffc800687947 */ /* 0x000fea000383ffff */
.L_x_18:
[----:B------:R-:W-:Y:S02]  /*40a0*/  MOV R8, UR10 ;  /* 0x0000000a00087c02 */ /* 0x000fe40008000f00 */
[----:B------:R-:W-:Y:S02]  /*40b0*/  MOV R9, UR10 ;  /* 0x0000000a00097c02 */ /* 0x000fe40008000f00 */
[----:B------:R-:W-:-:S07]  /*40c0*/  MOV R0, UR9 ;  /* 0x0000000900007c02 */ /* 0x000fce0008000f00 */
.L_x_61:
[----:B-1----:R1:W2:Y:S02]  /*40d0*/  SYNCS.PHASECHK.TRANS64.TRYWAIT P0, [R0+URZ+0x31870], R9 ;  /* 0x03187009000075a7 */ /* 0x0022a400080011ff */
[----:B--2---:R-:W-:Y:S05]  /*40e0*/  @!P0 NANOSLEEP.SYNCS 0x989680 ;  /* 0x009896800000895d */ /* 0x004fea0003900000 */
[----:B------:R-:W2:Y:S02]  /*40f0*/  @!P0 SYNCS.PHASECHK.TRANS64 P0, [R0+URZ+0x31870], R9 ;  /* 0x03187009000085a7 */ /* 0x000ea400080010ff */
[----:B--2---:R-:W-:Y:S05]  /*4100*/  @!P0 BRA `(.L_x_61) ;  /* 0xfffffffc00f08947 */ /* 0x004fea000383ffff */
[----:B------:R-:W-:Y:S05]  /*4110*/  BRA `(.L_x_62) ;  /* 0xffffffcc00f47947 */ /* 0x000fea000383ffff */
.L_x_19:
[----:B------:R-:W-:Y:S02]  /*4120*/  MOV R2, UR10 ;  /* 0x0000000a00027c02 */ /* 0x000fe40008000f00 */
[----:B------:R-:W-:Y:S07]  /*4130*/  MOV R8, R9 ;  /* 0x0000000900087202 */ /* 0x000fee0000000f00 */
.L_x_63:
[----:B-1----:R1:W2:Y:S02]  /*4140*/  SYNCS.PHASECHK.TRANS64.TRYWAIT P0, [R2+URZ+0x31840], R9 ;  /* 0x03184009020075a7 */ /* 0x0022a400080011ff */
[----:B--2---:R-:W-:Y:S05]  /*4150*/  @!P0 NANOSLEEP.SYNCS 0x989680 ;  /* 0x009896800000895d */ /* 0x004fea0003900000 */
[----:B------:R-:W2:Y:S02]  /*4160*/  @!P0 SYNCS.PHASECHK.TRANS64 P0, [R2+URZ+0x31840], R9 ;  /* 0x03184009020085a7 */ /* 0x000ea400080010ff */
[----:B--2---:R-:W-:Y:S05]  /*4170*/  @!P0 BRA `(.L_x_63) ;  /* 0xfffffffc00f08947 */ /* 0x004fea000383ffff */
[----:B------:R-:W-:Y:S05]  /*4180*/  BRA `(.L_x_64) ;  /* 0xffffffcc00f87947 */ /* 0x000fea000383ffff */
.L_x_21:
[----:B------:R-:W-:Y:S02]  /*4190*/  MOV R2, UR13 ;  /* 0x0000000d00027c02 */ /* 0x000fe40008000f00 */
[----:B------:R-:W-:Y:S07]  /*41a0*/  MOV R8, R9 ;  /* 0x0000000900087202 */ /* 0x000fee0000000f00 */
.L_x_65:
[----:B-1----:R1:W2:Y:S02]  /*41b0*/  SYNCS.PHASECHK.TRANS64.TRYWAIT P0, [R2+URZ+0x31840], R9 ;  /* 0x03184009020075a7 */ /* 0x0022a400080011ff */
[----:B--2---:R-:W-:Y:S05]  /*41c0*/  @!P0 NANOSLEEP.SYNCS 0x989680 ;  /* 0x009896800000895d */ /* 0x004fea0003900000 */
[----:B------:R-:W2:Y:S02]  /*41d0*/  @!P0 SYNCS.PHASECHK.TRANS64 P0, [R2+URZ+0x31840], R9 ;  /* 0x03184009020085a7 */ /* 0x000ea400080010ff */
[----:B--2---:R-:W-:Y:S05]  /*41e0*/  @!P0 BRA `(.L_x_65) ;  /* 0xfffffffc00f08947 */ /* 0x004fea000383ffff */
[----:B------:R-:W-:Y:S05]  /*41f0*/  BRA `(.L_x_66) ;  /* 0xffffffd000d07947 */ /* 0x000fea000383ffff */
.L_x_25:
[----:B------:R-:W-:-:S04]  /*4200*/  SHF.L.U32 R4, R9, 0x1f, RZ ;  /* 0x0000001f09047819 */ /* 0x000fc800000006ff */
[----:B------:R-:W-:-:S07]  /*4210*/  MOV R5, R4 ;  /* 0x0000000400057202 */ /* 0x000fce0000000f00 */
.L_x_67:
[----:B-1----:R1:W2:Y:S02]  /*4220*/  SYNCS.PHASECHK.TRANS64.TRYWAIT P0, [R3+URZ+0x31820], R5 ;  /* 0x03182005030075a7 */ /* 0x0022a400080011ff */
[----:B--2---:R-:W-:Y:S05]  /*4230*/  @!P0 NANOSLEEP.SYNCS 0x989680 ;  /* 0x009896800000895d */ /* 0x004fea0003900000 */
[----:B------:R-:W2:Y:S02]  /*4240*/  @!P0 SYNCS.PHASECHK.TRANS64 P0, [R3+URZ+0x31820], R5 ;  /* 0x03182005030085a7 */ /* 0x000ea400080010ff */
[----:B--2---:R-:W-:Y:S05]  /*4250*/  @!P0 BRA `(.L_x_67) ;  /* 0xfffffffc00f08947 */ /* 0x004fea000383ffff */
[----:B------:R-:W-:Y:S05]  /*4260*/  BRA `(.L_x_68) ;  /* 0xffffffd800287947 */ /* 0x000fea000383ffff */
.L_x_26:
[----:B-1----:R-:W-:-:S07]  /*4270*/  MOV R5, R4 ;  /* 0x0000000400057202 */ /* 0x002fce0000000f00 */
.L_x_69:
[----:B-1----:R1:W2:Y:S02]  /*4280*/  SYNCS.PHASECHK.TRANS64.TRYWAIT P0, [R3+URZ+0x31828], R5 ;  /* 0x03182805030075a7 */ /* 0x0022a400080011ff */
[----:B--2---:R-:W-:Y:S05]  /*4290*/  @!P0 NANOSLEEP.SYNCS 0x989680 ;  /* 0x009896800000895d */ /* 0x004fea0003900000 */
[----:B------:R-:W2:Y:S02]  /*42a0*/  @!P0 SYNCS.PHASECHK.TRANS64 P0, [R3+URZ+0x31828], R5 ;  /* 0x03182805030085a7 */ /* 0x000ea400080010ff */
[----:B--2---:R-:W-:Y:S05]  /*42b0*/  @!P0 BRA `(.L_x_69) ;  /* 0xfffffffc00f08947 */ /* 0x004fea000383ffff */
[----:B------:R-:W-:Y:S05]  /*42c0*/  BRA `(.L_x_70) ;  /* 0xffffffd800b87947 */ /* 0x000fea000383ffff */
.L_x_27:
[----:B-1----:R-:W-:-:S07]  /*42d0*/  MOV R5, R4 ;  /* 0x0000000400057202 */ /* 0x002fce0000000f00 */
.L_x_71:
[----:B-1----:R1:W2:Y:S02]  /*42e0*/  SYNCS.PHASECHK.TRANS64.TRYWAIT P0, [R3+URZ+0x31830], R5 ;  /* 0x03183005030075a7 */ /* 0x0022a400080011ff */
[----:B--2---:R-:W-:Y:S05]  /*42f0*/  @!P0 NANOSLEEP.SYNCS 0x989680 ;  /* 0x009896800000895d */ /* 0x004fea0003900000 */
[----:B------:R-:W2:Y:S02]  /*4300*/  @!P0 SYNCS.PHASECHK.TRANS64 P0, [R3+URZ+0x31830], R5 ;  /* 0x03183005030085a7 */ /* 0x000ea400080010ff */
[----:B--2---:R-:W-:Y:S05]  /*4310*/  @!P0 BRA `(.L_x_71) ;  /* 0xfffffffc00f08947 */ /* 0x004fea000383ffff */
[----:B------:R-:W-:Y:S05]  /*4320*/  BRA `(.L_x_72) ;  /* 0xffffffd800f87947 */ /* 0x000fea000383ffff */
.L_x_28:
[-C--:B------:R-:W-:Y:S02]  /*4330*/  MOV R20, R4.reuse ;  /* 0x0000000400147202 */ /* 0x080fe40000000f00 */
[----:B------:R-:W-:-:S07]  /*4340*/  MOV R21, R4 ;  /* 0x0000000400157202 */ /* 0x000fce0000000f00 */
.L_x_73:
[----:B-1----:R1:W2:Y:S02]  /*4350*/  SYNCS.PHASECHK.TRANS64.TRYWAIT P0, [R3+URZ+0x31838], R21 ;  /* 0x03183815030075a7 */ /* 0x0022a400080011ff */
[----:B--2---:R-:W-:Y:S05]  /*4360*/  @!P0 NANOSLEEP.SYNCS 0x989680 ;  /* 0x009896800000895d */ /* 0x004fea0003900000 */
[----:B------:R-:W2:Y:S02]  /*4370*/  @!P0 SYNCS.PHASECHK.TRANS64 P0, [R3+URZ+0x31838], R21 ;  /* 0x03183815030085a7 */ /* 0x000ea400080010ff */
[----:B--2---:R-:W-:Y:S05]  /*4380*/  @!P0 BRA `(.L_x_73) ;  /* 0xfffffffc00f08947 */ /* 0x004fea000383ffff */
[----:B------:R-:W-:Y:S05]  /*4390*/  BRA `(.L_x_74) ;  /* 0xffffffdc00307947 */ /* 0x000fea000383ffff */
.L_x_33:
[----:B------:R-:W-:-:S07]  /*43a0*/  MOV R4, R5 ;  /* 0x0000000500047202 */ /* 0x000fce0000000f00 */
.L_x_75:
[----:B-1----:R1:W2:Y:S02]  /*43b0*/  SYNCS.PHASECHK.TRANS64.TRYWAIT P2, [R2+URZ+0x31860], R5 ;  /* 0x03186005020075a7 */ /* 0x0022a400080411ff */
[----:B--2---:R-:W-:Y:S05]  /*43c0*/  @!P2 NANOSLEEP.SYNCS 0x989680 ;  /* 0x009896800000a95d */ /* 0x004fea0003900000 */
[----:B------:R-:W2:Y:S02]  /*43d0*/  @!P2 SYNCS.PHASECHK.TRANS64 P2, [R2+URZ+0x31860], R5 ;  /* 0x031860050200a5a7 */ /* 0x000ea400080410ff */
[----:B--2---:R-:W-:Y:S05]  /*43e0*/  @!P2 BRA `(.L_x_75) ;  /* 0xfffffffc00f0a947 */ /* 0x004fea000383ffff */
[----:B------:R-:W-:Y:S05]  /*43f0*/  BRA `(.L_x_76) ;  /* 0xffffffe0005c7947 */ /* 0x000fea000383ffff */
        .weak           $__internal_0_$__cuda_sm10x_tcgen05_guardrail_trap_col_being_dealloced_not_returned_by_alloc
        .type           $__internal_0_$__cuda_sm10x_tcgen05_guardrail_trap_col_being_dealloced_not_returned_by_alloc,@function
        .size           $__internal_0_$__cuda_sm10x_tcgen05_guardrail_trap_col_being_dealloced_not_returned_by_alloc,($__internal_1_$__cuda_sm10x_tcgen05_guardrail_trap_phase_invalid_during_alloc - $__internal_0_$__cuda_sm10x_tcgen05_guardrail_trap_col_being_dealloced_not_returned_by_alloc)
$__internal_0_$__cuda_sm10x_tcgen05_guardrail_trap_col_being_dealloced_not_returned_by_alloc:
[----:B------:R-:W-:Y:S05]  /*4400*/  BPT.TRAP 0x1 ;  /* 0x000000040000795c */ /* 0x000fea0000300000 */
[----:B------:R-:W-:-:S04]  /*4410*/  HFMA2 R3, -RZ, RZ, 0, 0 ;  /* 0x00000000ff037431 */ /* 0x000fc800000001ff */
[----:B------:R-:W-:Y:S05]  /*4420*/  RET.REL.NODEC R2 `(_ZN9deep_gemm24sm100_fp8_gemm_1d1d_implILN4cute4UMMA5MajorE0ELS3_0ELj0ELj4096ELj7168ELj128ELj224ELj128ELj1ELj128ELj128ELj64ELj4ELj128ELj128ELj1ELb0ELj145ELNS_8GemmTypeE0ELb0EN7cutlass10bfloat16_tENS_16EpilogueIdentityEEEvPijjj14CUtensorMap_stS9_S9_S9_S9_) ;  /* 0xffffffb802f47950 */ /* 0x000fea0003c3ffff */
        .weak           $__internal_1_$__cuda_sm10x_tcgen05_guardrail_trap_phase_invalid_during_alloc
        .type           $__internal_1_$__cuda_sm10x_tcgen05_guardrail_trap_phase_invalid_during_alloc,@function
        .size           $__internal_1_$__cuda_sm10x_tcgen05_guardrail_trap_phase_invalid_during_alloc,($__internal_2_$__cuda_sm10x_tcgen05_guardrail_trap_unallocated_columns_being_dealloced - $__internal_1_$__cuda_sm10x_tcgen05_guardrail_trap_phase_invalid_during_alloc)
$__internal_1_$__cuda_sm10x_tcgen05_guardrail_trap_phase_invalid_during_alloc:
[----:B------:R-:W-:Y:S05]  /*4430*/  BPT.TRAP 0x1 ;  /* 0x000000040000795c */ /* 0x000fea0000300000 */
[----:B------:R-:W-:-:S04]  /*4440*/  MOV R5, 0x0 ;  /* 0x0000000000057802 */ /* 0x000fc80000000f00 */
[----:B------:R-:W-:Y:S05]  /*4450*/  RET.REL.NODEC R4 `(_ZN9deep_gemm24sm100_fp8_gemm_1d1d_implILN4cute4UMMA5MajorE0ELS3_0ELj0ELj4096ELj7168ELj128ELj224ELj128ELj1ELj128ELj128ELj64ELj4ELj128ELj128ELj1ELb0ELj145ELNS_8GemmTypeE0ELb0EN7cutlass10bfloat16_tENS_16EpilogueIdentityEEEvPijjj14CUtensorMap_stS9_S9_S9_S9_) ;  /* 0xffffffb804e87950 */ /* 0x000fea0003c3ffff */
        .weak           $__internal_2_$__cuda_sm10x_tcgen05_guardrail_trap_unallocated_columns_being_dealloced
        .type           $__internal_2_$__cuda_sm10x_tcgen05_guardrail_trap_unallocated_columns_being_dealloced,@function
        .size           $__internal_2_$__cuda_sm10x_tcgen05_guardrail_trap_unallocated_columns_being_dealloced,($__internal_3_$__cuda_sm20_div_u16 - $__internal_2_$__cuda_sm10x_tcgen05_guardrail_trap_unallocated_columns_being_dealloced)
$__internal_2_$__cuda_sm10x_tcgen05_guardrail_trap_unallocated_columns_being_dealloced:
[----:B------:R-:W-:Y:S05]  /*4460*/  BPT.TRAP 0x1 ;  /* 0x000000040000795c */ /* 0x000fea0000300000 */
[----:B------:R-:W-:-:S04]  /*4470*/  HFMA2 R3, -RZ, RZ, 0, 0 ;  /* 0x00000000ff037431 */ /* 0x000fc800000001ff */
[----:B------:R-:W-:Y:S05]  /*4480*/  RET.REL.NODEC R2 `(_ZN9deep_gemm24sm100_fp8_gemm_1d1d_implILN4cute4UMMA5MajorE0ELS3_0ELj0ELj4096ELj7168ELj128ELj224ELj128ELj1ELj128ELj128ELj64ELj4ELj128ELj128ELj1ELb0ELj145ELNS_8GemmTypeE0ELb0EN7cutlass10bfloat16_tENS_16EpilogueIdentityEEEvPijjj14CUtensorMap_stS9_S9_S9_S9_) ;  /* 0xffffffb802dc7950 */ /* 0x000fea0003c3ffff */
        .weak           $__internal_3_$__cuda_sm20_div_u16
        .type           $__internal_3_$__cuda_sm20_div_u16,@function
        .size           $__internal_3_$__cuda_sm20_div_u16,(.L_x_81 - $__internal_3_$__cuda_sm20_div_u16)
$__internal_3_$__cuda_sm20_div_u16:
[----:B------:R-:W1:Y:S01]  /*4490*/  I2F.U16 R8, R35 ;  /* 0x0000002300087306 */ /* 0x000e620000101000 */
[----:B------:R-:W-:-:S07]  /*44a0*/  IMAD.MOV.U32 R5, RZ, RZ, 0x4b800000 ;  /* 0x4b800000ff057424 */ /* 0x000fce00078e00ff */
[----:B------:R-:W-:Y:S01]  /*44b0*/  I2F.U16.RZ R7, R7 ;  /* 0x0000000700077306 */ /* 0x000fe2000010d000 */
[C---:B-1----:R-:W-:Y:S02]  /*44c0*/  FSETP.GEU.AND P1, PT, |R8|.reuse, 1.175494350822287508e-38, PT ;  /* 0x008000000800780b */ /* 0x042fe40003f2e200 */
[----:B------:R-:W-:Y:S02]  /*44d0*/  FSETP.GT.AND P2, PT, |R8|, 8.50705917302346158658e+37, PT ;  /* 0x7e8000000800780b */ /* 0x000fe40003f44200 */
[----:B------:R-:W-:Y:S02]  /*44e0*/  FSEL R5, R5, 1, !P1 ;  /* 0x3f80000005057808 */ /* 0x000fe40004800000 */
[----:B------:R-:W-:Y:S02]  /*44f0*/  ISETP.NE.U32.AND P1, PT, R35, RZ, PT ;  /* 0x000000ff2300720c */ /* 0x000fe40003f25070 */
[----:B------:R-:W-:-:S05]  /*4500*/  FSEL R5, R5, 0.25, !P2 ;  /* 0x3e80000005057808 */ /* 0x000fca0005000000 */
[----:B------:R-:W-:-:S06]  /*4510*/  FMUL R8, R8, R5 ;  /* 0x0000000508087220 */ /* 0x000fcc0000400000 */
[----:B------:R-:W1:Y:S02]  /*4520*/  MUFU.RCP R8, R8 ;  /* 0x0000000800087308 */ /* 0x000e640000001000 */
[----:B-1----:R-:W-:-:S04]  /*4530*/  FMUL R10, R5, R8 ;  /* 0x00000008050a7220 */ /* 0x002fc80000400000 */
[----:B------:R-:W-:-:S04]  /*4540*/  VIADD R10, R10, 0x2 ;  /* 0x000000020a0a7836 */ /* 0x000fc80000000000 */
[----:B------:R-:W-:Y:S01]  /*4550*/  FMUL.RZ R10, R7, R10 ;  /* 0x0000000a070a7220 */ /* 0x000fe2000040c000 */
[----:B------:R-:W-:-:S03]  /*4560*/  IMAD.MOV.U32 R7, RZ, RZ, 0x0 ;  /* 0x00000000ff077424 */ /* 0x000fc600078e00ff */
[----:B------:R-:W1:Y:S02]  /*4570*/  F2I.U32.TRUNC.NTZ R36, R10 ;  /* 0x0000000a00247305 */ /* 0x000e64000020f000 */
[----:B-1----:R-:W-:Y:S02]  /*4580*/  LOP3.LUT R36, R36, 0xffff, RZ, 0xc0, !PT ;  /* 0x0000ffff24247812 */ /* 0x002fe400078ec0ff */
[----:B------:R-:W-:Y:S01]  /*4590*/  @!P1 MOV R36, 0xffffffff ;  /* 0xffffffff00249802 */ /* 0x000fe20000000f00 */
[----:B------:R-:W-:Y:S06]  /*45a0*/  RET.REL.NODEC R6 `(_ZN9deep_gemm24sm100_fp8_gemm_1d1d_implILN4cute4UMMA5MajorE0ELS3_0ELj0ELj4096ELj7168ELj128ELj224ELj128ELj1ELj128ELj128ELj64ELj4ELj128ELj128ELj1ELb0ELj145ELNS_8GemmTypeE0ELb0EN7cutlass10bfloat16_tENS_16EpilogueIdentityEEEvPijjj14CUtensorMap_stS9_S9_S9_S9_) ;  /* 0xffffffb806947950 */ /* 0x000fec0003c3ffff */
.L_x_77:
[----:B------:R-:W-:-:S00]  /*45b0*/  BRA `(.L_x_77) ;  /* 0xfffffffc00fc7947 */ /* 0x000fc0000383ffff */
[----:B------:R-:W-:-:S00]  /*45c0*/  NOP ;  /* 0x0000000000007918 */ /* 0x000fc00000000000 */
        /* <DEDUP_REMOVED lines=11> */
.L_x_81:


//--------------------- .nv.shared._ZN9deep_gemm24sm100_fp8_gemm_1d1d_implILN4cute4UMMA5MajorE0ELS3_0ELj0ELj4096ELj7168ELj128ELj224ELj128ELj1ELj128ELj128ELj64ELj4ELj128ELj128ELj1ELb0ELj145ELNS_8GemmTypeE0ELb0EN7cutlass10bfloat16_tENS_16EpilogueIdentityEEEvPijjj14CUtensorMap_stS9_S9_S9_S9_ --------------------------
	.section	.nv.shared._ZN9deep_gemm24sm100_fp8_gemm_1d1d_implILN4cute4UMMA5MajorE0ELS3_0ELj0ELj4096ELj7168ELj128ELj224ELj128ELj1ELj128ELj128ELj64ELj4ELj128ELj128ELj1ELb0ELj145ELNS_8GemmTypeE0ELb0EN7cutlass10bfloat16_tENS_16EpilogueIdentityEEEvPijjj14CUtensorMap_stS9_S9_S9_S9_,"aw",@nobits
	.sectionflags	@""
	.align	1024
	.zero		1024


//--------------------- .nv.shared.reserved.0     --------------------------
	.section	.nv.shared.reserved.0,"aw",@nobits
	.align	8
	.weak		__nv_reservedSMEM_offset_0_alias
	.size		__nv_reservedSMEM_offset_0_alias, 0, 64
	.other		__nv_reservedSMEM_offset_0_alias,@"STO_CUDA_RESERVED_SHARED STV_DEFAULT"
__nv_reservedSMEM_offset_0_alias:
	.zero		0
.nv.shared.reserved.0:
	.zero		64
	.weak		__nv_reservedSMEM_allocation_phase
	.type		__nv_reservedSMEM_allocation_phase,@object
	.size		__nv_reservedSMEM_allocation_phase,(.L_0 - __nv_reservedSMEM_allocation_phase)
__nv_reservedSMEM_allocation_phase:
	.zero		1
.L_0:
	.zero		7
	.weak		__nv_reservedSMEM_devtool_atexit_pc
	.type		__nv_reservedSMEM_devtool_atexit_pc,@object
	.size		__nv_reservedSMEM_devtool_atexit_pc,(__nv_reservedSMEM_allocation_mask - __nv_reservedSMEM_devtool_atexit_pc)
__nv_reservedSMEM_devtool_atexit_pc:
	.zero		8
	.weak		__nv_reservedSMEM_allocation_mask
	.type		__nv_reservedSMEM_allocation_mask,@object
	.size		__nv_reservedSMEM_allocation_mask,(.L_2 - __nv_reservedSMEM_allocation_mask)
__nv_reservedSMEM_allocation_mask:
	.zero		4
.L_2:


//--------------------- .nv.global                --------------------------
	.section	.nv.global,"aw",@nobits
.nv.global:
	.type		_ZN47_INTERNAL_67f31beb_9_kernel_cu_81035ba1_28963074cute1_E,@object
	.size		_ZN47_INTERNAL_67f31beb_9_kernel_cu_81035ba1_28963074cute1_E,(_ZN47_INTERNAL_67f31beb_9_kernel_cu_81035ba1_28963074cuda3std3__45__cpo6cbeginE - _ZN47_INTERNAL_67f31beb_9_kernel_cu_81035ba1_28963074cute1_E)
_ZN47_INTERNAL_67f31beb_9_kernel_cu_81035ba1_28963074cute1_E:
	.zero		1
	.type		_ZN47_INTERNAL_67f31beb_9_kernel_cu_81035ba1_28963074cuda3std3__45__cpo6cbeginE,@object
	.size		_ZN47_INTERNAL_67f31beb_9_kernel_cu_81035ba1_28963074cuda3std3__45__cpo6cbeginE,(_ZN47_INTERNAL_67f31beb_9_kernel_cu_81035ba1_28963074cuda3std3__48in_placeE - _ZN47_INTERNAL_67f31beb_9_kernel_cu_81035ba1_28963074cuda3std3__45__cpo6cbeginE)
_ZN47_INTERNAL_67f31beb_9_kernel_cu_81035ba1_28963074cuda3std3__45__cpo6cbeginE:
	.zero		1
	.type		_ZN47_INTERNAL_67f31beb_9_kernel_cu_81035ba1_28963074cuda3std3__48in_placeE,@object
	.size		_ZN47_INTERNAL_67f31beb_9_kernel_cu_81035ba1_28963074cuda3std3__48in_placeE,(_ZN47_INTERNAL_67f31beb_9_kernel_cu_81035ba1_28963074cuda3std6ranges3__45__cpo9iter_moveE - _ZN47_INTERNAL_67f31beb_9_kernel_cu_81035ba1_28963074cuda3std3__48in_placeE)
_ZN47_INTERNAL_67f31beb_9_kernel_cu_81035ba1_28963074cuda3std3__48in_placeE:
	.zero		1
	.type		_ZN47_INTERNAL_67f31beb_9_kernel_cu_81035ba1_28963074cuda3std6ranges3__45__cpo9iter_moveE,@object
	.size		_ZN47_INTERNAL_67f31beb_9_kernel_cu_81035ba1_28963074cuda3std6ranges3__45__cpo9iter_moveE,(_ZN47_INTERNAL_67f31beb_9_kernel_cu_81035ba1_28963074cuda3std3__45__cpo5beginE - _ZN47_INTERNAL_67f31beb_9_kernel_cu_81035ba1_28963074cuda3std6ranges3__45__cpo9iter_moveE)
_ZN47_INTERNAL_67f31beb_9_kernel_cu_81035ba1_28963074cuda3std6ranges3__45__cpo9iter_moveE:
	.zero		1
	.type		_ZN47_INTERNAL_67f31beb_9_kernel_cu_81035ba1_28963074cuda3std3__45__cpo5beginE,@object
	.size		_ZN47_INTERNAL_67f31beb_9_kernel_cu_81035ba1_28963074cuda3std3__45__cpo5beginE,(_ZN47_INTERNAL_67f31beb_9_kernel_cu_81035ba1_28963074cuda3std3__449_GLOBAL__N__67f31beb_9_kernel_cu_81035ba1_28963076ignoreE - _ZN47_INTERNAL_67f31beb_9_kernel_cu_81035ba1_28963074cuda3std3__45__cpo5beginE)
_ZN47_INTERNAL_67f31beb_9_kernel_cu_81035ba1_28963074cuda3std3__45__cpo5beginE:
	.zero		1
	.type		_ZN47_INTERNAL_67f31beb_9_kernel_cu_81035ba1_28963074cuda3std3__449_GLOBAL__N__67f31beb_9_kernel_cu_81035ba1_28963076ignoreE,@object
	.size		_ZN47_INTERNAL_67f31beb_9_kernel_cu_81035ba1_28963074cuda3std3__449_GLOBAL__N__67f31beb_9_kernel_cu_81035ba1_28963076ignoreE,(_ZN47_INTERNAL_67f31beb_9_kernel_cu_81035ba1_28963074cute7productE - _ZN47_INTERNAL_67f31beb_9_kernel_cu_81035ba1_28963074cuda3std3__449_GLOBAL__N__67f31beb_9_kernel_cu_81035ba1_28963076ignoreE)
_ZN47_INTERNAL_67f31beb_9_kernel_cu_81035ba1_28963074cuda3std3__449_GLOBAL__N__67f31beb_9_kernel_cu_81035ba1_28963076ignoreE:
	.zero		1
	.type		_ZN47_INTERNAL_67f31beb_9_kernel_cu_81035ba1_28963074cute7productE,@object
	.size		_ZN47_INTERNAL_67f31beb_9_kernel_cu_81035ba1_28963074cute7productE,(_ZN47_INTERNAL_67f31beb_9_kernel_cu_81035ba1_28963074cuda3std3__45__cpo3endE - _ZN47_INTERNAL_67f31beb_9_kernel_cu_81035ba1_28963074cute7productE)
_ZN47_INTERNAL_67f31beb_9_kernel_cu_81035ba1_28963074cute7productE:
	.zero		1
	.type		_ZN47_INTERNAL_67f31beb_9_kernel_cu_81035ba1_28963074cuda3std3__45__cpo3endE,@object
	.size		_ZN47_INTERNAL_67f31beb_9_kernel_cu_81035ba1_28963074cuda3std3__45__cpo3endE,(_ZN47_INTERNAL_67f31beb_9_kernel_cu_81035ba1_28963074cuda3std3__419piecewise_constructE - _ZN47_INTERNAL_67f31beb_9_kernel_cu_81035ba1_28963074cuda3std3__45__cpo3endE)
_ZN47_INTERNAL_67f31beb_9_kernel_cu_81035ba1_28963074cuda3std3__45__cpo3endE:
	.zero		1
	.type		_ZN47_INTERNAL_67f31beb_9_kernel_cu_81035ba1_28963074cuda3std3__419piecewise_constructE,@object
	.size		_ZN47_INTERNAL_67f31beb_9_kernel_cu_81035ba1_28963074cuda3std3__419piecewise_constructE,(_ZN47_INTERNAL_67f31beb_9_kernel_cu_81035ba1_28963074cuda3std3__45__cpo4cendE - _ZN47_INTERNAL_67f31beb_9_kernel_cu_81035ba1_28963074cuda3std3__419piecewise_constructE)
_ZN47_INTERNAL_67f31beb_9_kernel_cu_81035ba1_28963074cuda3std3__419piecewise_constructE:
	.zero		1
	.type		_ZN47_INTERNAL_67f31beb_9_kernel_cu_81035ba1_28963074cuda3std3__45__cpo4cendE,@object
	.size		_ZN47_INTERNAL_67f31beb_9_kernel_cu_81035ba1_28963074cuda3std3__45__cpo4cendE,(_ZN47_INTERNAL_67f31beb_9_kernel_cu_81035ba1_28963074cuda3std6ranges3__45__cpo4swapE - _ZN47_INTERNAL_67f31beb_9_kernel_cu_81035ba1_28963074cuda3std3__45__cpo4cendE)
_ZN47_INTERNAL_67f31beb_9_kernel_cu_81035ba1_28963074cuda3std3__45__cpo4cendE:
	.zero		1
	.type		_ZN47_INTERNAL_67f31beb_9_kernel_cu_81035ba1_28963074cuda3std6ranges3__45__cpo4swapE,@object
	.size		_ZN47_INTERNAL_67f31beb_9_kernel_cu_81035ba1_28963074cuda3std6ranges3__45__cpo4swapE,(.L_10 - _ZN47_INTERNAL_67f31beb_9_kernel_cu_81035ba1_28963074cuda3std6ranges3__45__cpo4swapE)
_ZN47_INTERNAL_67f31beb_9_kernel_cu_81035ba1_28963074cuda3std6ranges3__45__cpo4swapE:
	.zero		1
.L_10:


//--------------------- .nv.constant0._ZN9deep_gemm24sm100_fp8_gemm_1d1d_implILN4cute4UMMA5MajorE0ELS3_0ELj0ELj4096ELj7168ELj128ELj224ELj128ELj1ELj128ELj128ELj64ELj4ELj128ELj128ELj1ELb0ELj145ELNS_8GemmTypeE0ELb0EN7cutlass10bfloat16_tENS_16EpilogueIdentityEEEvPijjj14CUtensorMap_stS9_S9_S9_S9_ --------------------------
	.section	.nv.constant0._ZN9deep_gemm24sm100_fp8_gemm_1d1d_implILN4cute4UMMA5MajorE0ELS3_0ELj0ELj4096ELj7168ELj128ELj224ELj128ELj1ELj128ELj128ELj64ELj4ELj128ELj128ELj1ELb0ELj145ELNS_8GemmTypeE0ELb0EN7cutlass10bfloat16_tENS_16EpilogueIdentityEEEvPijjj14CUtensorMap_stS9_S9_S9_S9_,"a",@progbits
	.sectionflags	@""
	.align	4
.nv.constant0._ZN9deep_gemm24sm100_fp8_gemm_1d1d_implILN4cute4UMMA5MajorE0ELS3_0ELj0ELj4096ELj7168ELj128ELj224ELj128ELj1ELj128ELj128ELj64ELj4ELj128ELj128ELj1ELb0ELj145ELNS_8GemmTypeE0ELb0EN7cutlass10bfloat16_tENS_16EpilogueIdentityEEEvPijjj14CUtensorMap_stS9_S9_S9_S9_:
	.zero		1600


//--------------------- SYMBOLS --------------------------

	.type		.nv.reservedSmem.offset0,@object
	.size		.nv.reservedSmem.offset0,0x4
	.type		.nv.reservedSmem.cap,@object
	.size		.nv.reservedSmem.cap,0x4
